//
// Generated by NVIDIA NVVM Compiler
//
// Compiler Build ID: CL-36424714
// Cuda compilation tools, release 13.0, V13.0.88
// Based on NVVM 20.0.0
//

.version 9.0
.target sm_100
.address_size 64

	// .globl	_Z21remove_empty_elementsPPiS_iS_S_S_S_S_
.extern .func free
(
	.param .b64 free_param_0
)
;
.extern .func  (.param .b64 func_retval0) malloc
(
	.param .b64 malloc_param_0
)
;
.const .align 4 .b8 d_D[4096];
.const .align 1 .b8 d_E[1024];
// _ZZ21remove_empty_elementsPPiS_iS_S_S_S_S_E8line_num has been demoted
// _ZZ21remove_empty_elementsPPiS_iS_S_S_S_S_E4base has been demoted
// _ZZ10merge_scanPcPiS0_PS0_S0_iS0_P11state_arrayILi4EES0_E12temp_storage has been demoted
// _ZZ10merge_scanPcPiS0_PS0_S0_iS0_P11state_arrayILi4EES0_E13temp_storage2 has been demoted
// _ZZ10merge_scanPcPiS0_PS0_S0_iS0_P11state_arrayILi4EES0_E10prev_value has been demoted
// _ZZ10merge_scanPcPiS0_PS0_S0_iS0_P11state_arrayILi4EES0_E8prev_sum has been demoted
// _ZZ10merge_scanPcPiS0_PS0_S0_iS0_P11state_arrayILi4EES0_E8line_num has been demoted
.global .align 1 .b8 _ZN34_INTERNAL_279ee364_4_k_cu_31e7296c4cuda3std3__45__cpo5beginE[1];
.global .align 1 .b8 _ZN34_INTERNAL_279ee364_4_k_cu_31e7296c4cuda3std3__45__cpo3endE[1];
.global .align 1 .b8 _ZN34_INTERNAL_279ee364_4_k_cu_31e7296c4cuda3std3__45__cpo6cbeginE[1];
.global .align 1 .b8 _ZN34_INTERNAL_279ee364_4_k_cu_31e7296c4cuda3std3__45__cpo4cendE[1];
.global .align 1 .b8 _ZN34_INTERNAL_279ee364_4_k_cu_31e7296c4cuda3std3__45__cpo6rbeginE[1];
.global .align 1 .b8 _ZN34_INTERNAL_279ee364_4_k_cu_31e7296c4cuda3std3__45__cpo4rendE[1];
.global .align 1 .b8 _ZN34_INTERNAL_279ee364_4_k_cu_31e7296c4cuda3std3__45__cpo7crbeginE[1];
.global .align 1 .b8 _ZN34_INTERNAL_279ee364_4_k_cu_31e7296c4cuda3std3__45__cpo5crendE[1];
.global .align 1 .b8 _ZN34_INTERNAL_279ee364_4_k_cu_31e7296c4cuda3std3__436_GLOBAL__N__279ee364_4_k_cu_31e7296c6ignoreE[1];
.global .align 1 .b8 _ZN34_INTERNAL_279ee364_4_k_cu_31e7296c4cuda3std3__419piecewise_constructE[1];
.global .align 1 .b8 _ZN34_INTERNAL_279ee364_4_k_cu_31e7296c4cuda3std3__48in_placeE[1];
.global .align 1 .b8 _ZN34_INTERNAL_279ee364_4_k_cu_31e7296c4cuda3std3__420unreachable_sentinelE[1];
.global .align 1 .b8 _ZN34_INTERNAL_279ee364_4_k_cu_31e7296c4cuda3std3__47nulloptE[1];
.global .align 1 .b8 _ZN34_INTERNAL_279ee364_4_k_cu_31e7296c4cuda3std3__48unexpectE[1];
.global .align 1 .b8 _ZN34_INTERNAL_279ee364_4_k_cu_31e7296c4cuda3std6ranges3__45__cpo4swapE[1];
.global .align 1 .b8 _ZN34_INTERNAL_279ee364_4_k_cu_31e7296c4cuda3std6ranges3__45__cpo9iter_moveE[1];
.global .align 1 .b8 _ZN34_INTERNAL_279ee364_4_k_cu_31e7296c4cuda3std6ranges3__45__cpo5beginE[1];
.global .align 1 .b8 _ZN34_INTERNAL_279ee364_4_k_cu_31e7296c4cuda3std6ranges3__45__cpo3endE[1];
.global .align 1 .b8 _ZN34_INTERNAL_279ee364_4_k_cu_31e7296c4cuda3std6ranges3__45__cpo6cbeginE[1];
.global .align 1 .b8 _ZN34_INTERNAL_279ee364_4_k_cu_31e7296c4cuda3std6ranges3__45__cpo4cendE[1];
.global .align 1 .b8 _ZN34_INTERNAL_279ee364_4_k_cu_31e7296c4cuda3std6ranges3__45__cpo7advanceE[1];
.global .align 1 .b8 _ZN34_INTERNAL_279ee364_4_k_cu_31e7296c4cuda3std6ranges3__45__cpo9iter_swapE[1];
.global .align 1 .b8 _ZN34_INTERNAL_279ee364_4_k_cu_31e7296c4cuda3std6ranges3__45__cpo4nextE[1];
.global .align 1 .b8 _ZN34_INTERNAL_279ee364_4_k_cu_31e7296c4cuda3std6ranges3__45__cpo4prevE[1];
.global .align 1 .b8 _ZN34_INTERNAL_279ee364_4_k_cu_31e7296c4cuda3std6ranges3__45__cpo4dataE[1];
.global .align 1 .b8 _ZN34_INTERNAL_279ee364_4_k_cu_31e7296c4cuda3std6ranges3__45__cpo5cdataE[1];
.global .align 1 .b8 _ZN34_INTERNAL_279ee364_4_k_cu_31e7296c4cuda3std6ranges3__45__cpo4sizeE[1];
.global .align 1 .b8 _ZN34_INTERNAL_279ee364_4_k_cu_31e7296c4cuda3std6ranges3__45__cpo5ssizeE[1];
.global .align 1 .b8 _ZN34_INTERNAL_279ee364_4_k_cu_31e7296c4cuda3std6ranges3__45__cpo8distanceE[1];
.global .align 1 .b8 _ZN34_INTERNAL_279ee364_4_k_cu_31e7296c6thrust24THRUST_300001_SM_1000_NS6system6detail10sequential3seqE[1];
.global .align 1 .b8 _ZN34_INTERNAL_279ee364_4_k_cu_31e7296c6thrust24THRUST_300001_SM_1000_NS12placeholders2_1E[1];
.global .align 1 .b8 _ZN34_INTERNAL_279ee364_4_k_cu_31e7296c6thrust24THRUST_300001_SM_1000_NS12placeholders2_2E[1];
.global .align 1 .b8 _ZN34_INTERNAL_279ee364_4_k_cu_31e7296c6thrust24THRUST_300001_SM_1000_NS12placeholders2_3E[1];
.global .align 1 .b8 _ZN34_INTERNAL_279ee364_4_k_cu_31e7296c6thrust24THRUST_300001_SM_1000_NS12placeholders2_4E[1];
.global .align 1 .b8 _ZN34_INTERNAL_279ee364_4_k_cu_31e7296c6thrust24THRUST_300001_SM_1000_NS12placeholders2_5E[1];
.global .align 1 .b8 _ZN34_INTERNAL_279ee364_4_k_cu_31e7296c6thrust24THRUST_300001_SM_1000_NS12placeholders2_6E[1];
.global .align 1 .b8 _ZN34_INTERNAL_279ee364_4_k_cu_31e7296c6thrust24THRUST_300001_SM_1000_NS12placeholders2_7E[1];
.global .align 1 .b8 _ZN34_INTERNAL_279ee364_4_k_cu_31e7296c6thrust24THRUST_300001_SM_1000_NS12placeholders2_8E[1];
.global .align 1 .b8 _ZN34_INTERNAL_279ee364_4_k_cu_31e7296c6thrust24THRUST_300001_SM_1000_NS12placeholders2_9E[1];
.global .align 1 .b8 _ZN34_INTERNAL_279ee364_4_k_cu_31e7296c6thrust24THRUST_300001_SM_1000_NS12placeholders3_10E[1];

.visible .entry _Z21remove_empty_elementsPPiS_iS_S_S_S_S_(
	.param .u64 .ptr .align 1 _Z21remove_empty_elementsPPiS_iS_S_S_S_S__param_0,
	.param .u64 .ptr .align 1 _Z21remove_empty_elementsPPiS_iS_S_S_S_S__param_1,
	.param .u32 _Z21remove_empty_elementsPPiS_iS_S_S_S_S__param_2,
	.param .u64 .ptr .align 1 _Z21remove_empty_elementsPPiS_iS_S_S_S_S__param_3,
	.param .u64 .ptr .align 1 _Z21remove_empty_elementsPPiS_iS_S_S_S_S__param_4,
	.param .u64 .ptr .align 1 _Z21remove_empty_elementsPPiS_iS_S_S_S_S__param_5,
	.param .u64 .ptr .align 1 _Z21remove_empty_elementsPPiS_iS_S_S_S_S__param_6,
	.param .u64 .ptr .align 1 _Z21remove_empty_elementsPPiS_iS_S_S_S_S__param_7
)
{
	.reg .pred 	%p<8>;
	.reg .b32 	%r<20>;
	.reg .b64 	%rd<31>;
	// demoted variable
	.shared .align 4 .u32 _ZZ21remove_empty_elementsPPiS_iS_S_S_S_S_E8line_num;
	// demoted variable
	.shared .align 4 .u32 _ZZ21remove_empty_elementsPPiS_iS_S_S_S_S_E4base;
	ld.param.u64 	%rd12, [_Z21remove_empty_elementsPPiS_iS_S_S_S_S__param_0];
	ld.param.u64 	%rd13, [_Z21remove_empty_elementsPPiS_iS_S_S_S_S__param_1];
	ld.param.u32 	%r12, [_Z21remove_empty_elementsPPiS_iS_S_S_S_S__param_2];
	ld.param.u64 	%rd18, [_Z21remove_empty_elementsPPiS_iS_S_S_S_S__param_3];
	ld.param.u64 	%rd14, [_Z21remove_empty_elementsPPiS_iS_S_S_S_S__param_4];
	ld.param.u64 	%rd15, [_Z21remove_empty_elementsPPiS_iS_S_S_S_S__param_5];
	ld.param.u64 	%rd16, [_Z21remove_empty_elementsPPiS_iS_S_S_S_S__param_6];
	ld.param.u64 	%rd17, [_Z21remove_empty_elementsPPiS_iS_S_S_S_S__param_7];
	cvta.to.global.u64 	%rd1, %rd18;
	mov.u32 	%r1, %tid.x;
	setp.ne.s32 	%p1, %r1, 0;
	@%p1 bra 	$L__BB0_2;
	atom.global.inc.u32 	%r13, [%rd1], 2147483647;
	st.shared.u32 	[_ZZ21remove_empty_elementsPPiS_iS_S_S_S_S_E8line_num], %r13;
$L__BB0_2:
	bar.sync 	0;
	ld.shared.u32 	%r17, [_ZZ21remove_empty_elementsPPiS_iS_S_S_S_S_E8line_num];
	setp.ge.s32 	%p2, %r17, %r12;
	@%p2 bra 	$L__BB0_12;
	cvta.to.global.u64 	%rd2, %rd13;
	cvta.to.global.u64 	%rd3, %rd14;
	cvta.to.global.u64 	%rd4, %rd15;
	cvta.to.global.u64 	%rd5, %rd12;
	cvta.to.global.u64 	%rd6, %rd16;
	cvta.to.global.u64 	%rd7, %rd17;
$L__BB0_4:
	setp.ne.s32 	%p3, %r1, 0;
	mul.wide.s32 	%rd19, %r17, 4;
	add.s64 	%rd20, %rd2, %rd19;
	ld.global.u32 	%r4, [%rd20];
	@%p3 bra 	$L__BB0_6;
	atom.global.add.u32 	%r14, [%rd3], %r4;
	st.shared.u32 	[_ZZ21remove_empty_elementsPPiS_iS_S_S_S_S_E4base], %r14;
$L__BB0_6:
	bar.sync 	0;
	ld.shared.u32 	%r5, [_ZZ21remove_empty_elementsPPiS_iS_S_S_S_S_E4base];
	add.s64 	%rd22, %rd4, %rd19;
	st.global.u32 	[%rd22], %r5;
	setp.ge.s32 	%p4, %r1, %r4;
	mul.wide.s32 	%rd23, %r17, 8;
	add.s64 	%rd8, %rd5, %rd23;
	@%p4 bra 	$L__BB0_9;
	mul.wide.u32 	%rd30, %r1, 4;
	add.s32 	%r18, %r1, %r5;
	mov.u32 	%r19, %r1;
$L__BB0_8:
	mul.wide.s32 	%rd24, %r18, 4;
	add.s64 	%rd25, %rd7, %rd24;
	add.s64 	%rd26, %rd6, %rd24;
	ld.global.u64 	%rd27, [%rd8];
	add.s64 	%rd28, %rd27, %rd30;
	ld.u32 	%r15, [%rd28];
	st.global.u32 	[%rd26], %r15;
	st.global.u32 	[%rd25], %r17;
	add.s32 	%r19, %r19, 256;
	add.s32 	%r18, %r18, 256;
	add.s64 	%rd30, %rd30, 1024;
	setp.lt.s32 	%p5, %r19, %r4;
	@%p5 bra 	$L__BB0_8;
$L__BB0_9:
	setp.ne.s32 	%p6, %r1, 0;
	@%p6 bra 	$L__BB0_11;
	ld.global.u64 	%rd29, [%rd8];
	{ // callseq 0, 0
	.param .b64 param0;
	st.param.b64 	[param0], %rd29;
	call.uni 
	free, 
	(
	param0
	);
	} // callseq 0
	atom.global.inc.u32 	%r16, [%rd1], 2147483647;
	st.shared.u32 	[_ZZ21remove_empty_elementsPPiS_iS_S_S_S_S_E8line_num], %r16;
$L__BB0_11:
	bar.sync 	0;
	ld.shared.u32 	%r17, [_ZZ21remove_empty_elementsPPiS_iS_S_S_S_S_E8line_num];
	setp.lt.s32 	%p7, %r17, %r12;
	@%p7 bra 	$L__BB0_4;
$L__BB0_12:
	ret;

}
	// .globl	_Z10merge_scanPcPiS0_PS0_S0_iS0_P11state_arrayILi4EES0_
.visible .entry _Z10merge_scanPcPiS0_PS0_S0_iS0_P11state_arrayILi4EES0_(
	.param .u64 .ptr .align 1 _Z10merge_scanPcPiS0_PS0_S0_iS0_P11state_arrayILi4EES0__param_0,
	.param .u64 .ptr .align 1 _Z10merge_scanPcPiS0_PS0_S0_iS0_P11state_arrayILi4EES0__param_1,
	.param .u64 .ptr .align 1 _Z10merge_scanPcPiS0_PS0_S0_iS0_P11state_arrayILi4EES0__param_2,
	.param .u64 .ptr .align 1 _Z10merge_scanPcPiS0_PS0_S0_iS0_P11state_arrayILi4EES0__param_3,
	.param .u64 .ptr .align 1 _Z10merge_scanPcPiS0_PS0_S0_iS0_P11state_arrayILi4EES0__param_4,
	.param .u32 _Z10merge_scanPcPiS0_PS0_S0_iS0_P11state_arrayILi4EES0__param_5,
	.param .u64 .ptr .align 1 _Z10merge_scanPcPiS0_PS0_S0_iS0_P11state_arrayILi4EES0__param_6,
	.param .u64 .ptr .align 1 _Z10merge_scanPcPiS0_PS0_S0_iS0_P11state_arrayILi4EES0__param_7,
	.param .u64 .ptr .align 1 _Z10merge_scanPcPiS0_PS0_S0_iS0_P11state_arrayILi4EES0__param_8
)
{
	.local .align 8 .b8 	__local_depot1[88];
	.reg .b64 	%SP;
	.reg .b64 	%SPL;
	.reg .pred 	%p<31>;
	.reg .b16 	%rs<121>;
	.reg .b32 	%r<389>;
	.reg .b64 	%rd<280>;
	// demoted variable
	.shared .align 16 .b8 _ZZ10merge_scanPcPiS0_PS0_S0_iS0_P11state_arrayILi4EES0_E12temp_storage[1184];
	// demoted variable
	.shared .align 16 .b8 _ZZ10merge_scanPcPiS0_PS0_S0_iS0_P11state_arrayILi4EES0_E13temp_storage2[1184];
	// demoted variable
	.shared .align 4 .b8 _ZZ10merge_scanPcPiS0_PS0_S0_iS0_P11state_arrayILi4EES0_E10prev_value[4];
	// demoted variable
	.shared .align 4 .u32 _ZZ10merge_scanPcPiS0_PS0_S0_iS0_P11state_arrayILi4EES0_E8prev_sum;
	// demoted variable
	.shared .align 4 .u32 _ZZ10merge_scanPcPiS0_PS0_S0_iS0_P11state_arrayILi4EES0_E8line_num;
	mov.u64 	%SPL, __local_depot1;
	ld.param.u64 	%rd22, [_Z10merge_scanPcPiS0_PS0_S0_iS0_P11state_arrayILi4EES0__param_4];
	cvta.to.global.u64 	%rd1, %rd22;
	add.u64 	%rd2, %SPL, 32;
	add.u64 	%rd3, %SPL, 80;
	mov.u32 	%r1, %tid.x;
	setp.ne.s32 	%p1, %r1, 0;
	@%p1 bra 	$L__BB1_2;
	atom.global.inc.u32 	%r26, [%rd1], 2147483647;
	st.shared.u32 	[_ZZ10merge_scanPcPiS0_PS0_S0_iS0_P11state_arrayILi4EES0_E8line_num], %r26;
$L__BB1_2:
	ld.param.u32 	%r379, [_Z10merge_scanPcPiS0_PS0_S0_iS0_P11state_arrayILi4EES0__param_5];
	bar.sync 	0;
	ld.shared.u32 	%r382, [_ZZ10merge_scanPcPiS0_PS0_S0_iS0_P11state_arrayILi4EES0_E8line_num];
	setp.ge.s32 	%p2, %r382, %r379;
	@%p2 bra 	$L__BB1_31;
	add.u64 	%rd4, %SPL, 0;
	add.u64 	%rd5, %SPL, 0;
	add.u64 	%rd6, %SPL, 4;
	add.u64 	%rd7, %SPL, 0;
	add.u64 	%rd8, %SPL, 4;
	add.u64 	%rd9, %SPL, 8;
	add.u64 	%rd10, %SPL, 12;
	add.u64 	%rd11, %SPL, 16;
	add.u64 	%rd12, %SPL, 20;
	add.u64 	%rd13, %SPL, 24;
	shr.u32 	%r28, %r1, 3;
	add.s32 	%r29, %r28, %r1;
	shl.b32 	%r30, %r29, 2;
	mov.u32 	%r31, _ZZ10merge_scanPcPiS0_PS0_S0_iS0_P11state_arrayILi4EES0_E13temp_storage2;
	add.s32 	%r32, %r31, %r30;
	add.s32 	%r3, %r32, 16;
	mov.u32 	%r33, _ZZ10merge_scanPcPiS0_PS0_S0_iS0_P11state_arrayILi4EES0_E12temp_storage;
	add.s32 	%r34, %r33, %r30;
	add.s32 	%r4, %r34, 16;
$L__BB1_4:
	ld.param.u64 	%rd274, [_Z10merge_scanPcPiS0_PS0_S0_iS0_P11state_arrayILi4EES0__param_3];
	setp.ne.s32 	%p3, %r1, 0;
	cvta.to.global.u64 	%rd38, %rd274;
	mul.wide.s32 	%rd39, %r382, 8;
	add.s64 	%rd14, %rd38, %rd39;
	@%p3 bra 	$L__BB1_6;
	{ // callseq 1, 0
	.param .b64 param0;
	st.param.b64 	[param0], 1024;
	.param .b64 retval0;
	call.uni (retval0), 
	malloc, 
	(
	param0
	);
	ld.param.b64 	%rd40, [retval0];
	} // callseq 1
	st.global.u64 	[%rd14], %rd40;
$L__BB1_6:
	ld.param.u64 	%rd273, [_Z10merge_scanPcPiS0_PS0_S0_iS0_P11state_arrayILi4EES0__param_2];
	ld.param.u64 	%rd272, [_Z10merge_scanPcPiS0_PS0_S0_iS0_P11state_arrayILi4EES0__param_1];
	cvta.to.global.u64 	%rd42, %rd272;
	mul.wide.s32 	%rd43, %r382, 4;
	add.s64 	%rd44, %rd42, %rd43;
	ld.global.u32 	%r7, [%rd44];
	cvta.to.global.u64 	%rd45, %rd273;
	add.s64 	%rd46, %rd45, %rd43;
	ld.global.u32 	%r8, [%rd46];
	mov.b32 	%r35, 50462976;
	st.local.u32 	[%rd3], %r35;
	st.shared.u32 	[_ZZ10merge_scanPcPiS0_PS0_S0_iS0_P11state_arrayILi4EES0_E10prev_value], %r35;
	mov.b32 	%r36, 0;
	st.shared.u32 	[_ZZ10merge_scanPcPiS0_PS0_S0_iS0_P11state_arrayILi4EES0_E8prev_sum], %r36;
	setp.lt.s32 	%p4, %r7, 1;
	@%p4 bra 	$L__BB1_26;
	mov.b32 	%r387, 256;
	mov.b32 	%r383, 0;
	mov.b16 	%rs120, 0;
	mov.b16 	%rs119, 1;
	mov.b16 	%rs118, 2;
	mov.b16 	%rs117, 3;
$L__BB1_8:
	add.s32 	%r388, %r383, %r1;
	setp.ge.s32 	%p5, %r388, %r7;
	mov.b32 	%r385, 0;
	@%p5 bra 	$L__BB1_10;
	ld.param.u64 	%rd277, [_Z10merge_scanPcPiS0_PS0_S0_iS0_P11state_arrayILi4EES0__param_7];
	ld.param.u64 	%rd271, [_Z10merge_scanPcPiS0_PS0_S0_iS0_P11state_arrayILi4EES0__param_0];
	add.s32 	%r40, %r388, %r8;
	cvt.s64.s32 	%rd47, %r40;
	cvta.to.global.u64 	%rd48, %rd271;
	add.s64 	%rd49, %rd48, %rd47;
	cvta.to.global.u64 	%rd50, %rd277;
	ld.global.s8 	%r385, [%rd49];
	mul.wide.s32 	%rd51, %r385, 4;
	add.s64 	%rd52, %rd50, %rd51;
	ld.global.u32 	%r41, [%rd52];
	bfe.u32 	%r42, %r41, 0, 8;
	cvt.u16.u32 	%rs120, %r42;
	bfe.u32 	%r43, %r41, 8, 8;
	cvt.u16.u32 	%rs119, %r43;
	bfe.u32 	%r44, %r41, 16, 8;
	cvt.u16.u32 	%rs118, %r44;
	bfe.u32 	%r45, %r41, 24, 8;
	cvt.u16.u32 	%rs117, %r45;
	st.local.u32 	[%rd3], %r41;
$L__BB1_10:
	setp.gt.u32 	%p6, %r1, 31;
	bar.sync 	0;
	ld.shared.u32 	%r46, [_ZZ10merge_scanPcPiS0_PS0_S0_iS0_P11state_arrayILi4EES0_E10prev_value];
	bfe.u32 	%r47, %r46, 0, 8;
	cvt.u16.u32 	%rs13, %r47;
	bfe.u32 	%r48, %r46, 8, 8;
	cvt.u16.u32 	%rs14, %r48;
	bfe.u32 	%r49, %r46, 16, 8;
	cvt.u16.u32 	%rs15, %r49;
	bfe.u32 	%r50, %r46, 24, 8;
	cvt.u16.u32 	%rs16, %r50;
	mov.u32 	%r51, _ZZ10merge_scanPcPiS0_PS0_S0_iS0_P11state_arrayILi4EES0_E12temp_storage;
	cvt.u64.u32 	%rd53, %r51;
	cvta.shared.u64 	%rd54, %rd53;
	st.local.u64 	[%rd2], %rd54;
	st.local.u32 	[%rd2+8], %r1;
	mov.b32 	%r52, 50462976;
	st.local.u32 	[%rd2+12], %r52;
	st.local.v2.b32 	[%rd2+16], {%r52, %r52};
	st.local.v2.b32 	[%rd2+24], {%r52, %r52};
	mov.b16 	%rs26, 1;
	mov.b16 	%rs27, 0;
	st.local.v2.u8 	[%rd2+32], {%rs27, %rs26};
	mov.b16 	%rs28, 2;
	st.local.u8 	[%rd2+34], %rs28;
	cvt.u32.u16 	%r53, %rs117;
	cvt.u32.u16 	%r54, %rs118;
	prmt.b32 	%r55, %r54, %r53, 0x3340U;
	cvt.u32.u16 	%r56, %rs119;
	cvt.u32.u16 	%r57, %rs120;
	prmt.b32 	%r58, %r57, %r56, 0x3340U;
	prmt.b32 	%r59, %r58, %r55, 0x5410U;
	st.shared.u32 	[%r4], %r59;
	bar.sync 	0;
	@%p6 bra 	$L__BB1_13;
	setp.ne.s32 	%p7, %r1, 0;
	mov.u32 	%r91, _ZZ10merge_scanPcPiS0_PS0_S0_iS0_P11state_arrayILi4EES0_E12temp_storage;
	mad.lo.s32 	%r92, %r1, 36, %r91;
	ld.shared.u32 	%r93, [%r92+16];
	bfe.u32 	%r94, %r93, 0, 8;
	bfe.u32 	%r95, %r93, 8, 8;
	bfe.u32 	%r96, %r93, 16, 8;
	bfe.u32 	%r97, %r93, 24, 8;
	st.local.u32 	[%rd2+12], %r93;
	ld.shared.u32 	%r98, [%r92+20];
	ld.shared.u32 	%r99, [%r92+24];
	st.local.v2.b32 	[%rd2+16], {%r98, %r99};
	ld.shared.u32 	%r100, [%r92+28];
	ld.shared.u32 	%r101, [%r92+32];
	st.local.v2.b32 	[%rd2+24], {%r100, %r101};
	ld.shared.u32 	%r102, [%r92+36];
	ld.shared.u32 	%r103, [%r92+40];
	st.local.v2.b32 	[%rd2+32], {%r102, %r103};
	ld.shared.u32 	%r104, [%r92+44];
	st.local.u32 	[%rd2+40], %r104;
	st.local.u32 	[%rd13], %r98;
	cvt.u64.u32 	%rd55, %r94;
	and.b64  	%rd56, %rd55, 255;
	add.s64 	%rd57, %rd13, %rd56;
	ld.local.u8 	%rd58, [%rd57];
	cvt.u64.u32 	%rd59, %r95;
	and.b64  	%rd60, %rd59, 255;
	add.s64 	%rd61, %rd13, %rd60;
	ld.local.u8 	%rd62, [%rd61];
	cvt.u64.u32 	%rd63, %r96;
	and.b64  	%rd64, %rd63, 255;
	add.s64 	%rd65, %rd13, %rd64;
	ld.local.u8 	%rd66, [%rd65];
	cvt.u64.u32 	%rd67, %r97;
	and.b64  	%rd68, %rd67, 255;
	add.s64 	%rd69, %rd13, %rd68;
	ld.local.u8 	%rd70, [%rd69];
	st.local.u32 	[%rd12], %r99;
	add.s64 	%rd71, %rd12, %rd58;
	ld.local.u8 	%rd72, [%rd71];
	add.s64 	%rd73, %rd12, %rd62;
	ld.local.u8 	%rd74, [%rd73];
	add.s64 	%rd75, %rd12, %rd66;
	ld.local.u8 	%rd76, [%rd75];
	add.s64 	%rd77, %rd12, %rd70;
	ld.local.u8 	%rd78, [%rd77];
	st.local.u32 	[%rd11], %r100;
	add.s64 	%rd79, %rd11, %rd72;
	ld.local.u8 	%rd80, [%rd79];
	add.s64 	%rd81, %rd11, %rd74;
	ld.local.u8 	%rd82, [%rd81];
	add.s64 	%rd83, %rd11, %rd76;
	ld.local.u8 	%rd84, [%rd83];
	add.s64 	%rd85, %rd11, %rd78;
	ld.local.u8 	%rd86, [%rd85];
	st.local.u32 	[%rd10], %r101;
	add.s64 	%rd87, %rd10, %rd80;
	ld.local.u8 	%rd88, [%rd87];
	add.s64 	%rd89, %rd10, %rd82;
	ld.local.u8 	%rd90, [%rd89];
	add.s64 	%rd91, %rd10, %rd84;
	ld.local.u8 	%rd92, [%rd91];
	add.s64 	%rd93, %rd10, %rd86;
	ld.local.u8 	%rd94, [%rd93];
	st.local.u32 	[%rd9], %r102;
	add.s64 	%rd95, %rd9, %rd88;
	ld.local.u8 	%rd96, [%rd95];
	add.s64 	%rd97, %rd9, %rd90;
	ld.local.u8 	%rd98, [%rd97];
	add.s64 	%rd99, %rd9, %rd92;
	ld.local.u8 	%rd100, [%rd99];
	add.s64 	%rd101, %rd9, %rd94;
	ld.local.u8 	%rd102, [%rd101];
	st.local.u32 	[%rd8], %r103;
	add.s64 	%rd103, %rd8, %rd96;
	ld.local.u8 	%rd104, [%rd103];
	add.s64 	%rd105, %rd8, %rd98;
	ld.local.u8 	%rd106, [%rd105];
	add.s64 	%rd107, %rd8, %rd100;
	ld.local.u8 	%rd108, [%rd107];
	add.s64 	%rd109, %rd8, %rd102;
	ld.local.u8 	%rd110, [%rd109];
	st.local.u32 	[%rd7], %r104;
	add.s64 	%rd111, %rd7, %rd104;
	ld.local.u8 	%rs29, [%rd111];
	add.s64 	%rd112, %rd7, %rd106;
	ld.local.u8 	%rs30, [%rd112];
	add.s64 	%rd113, %rd7, %rd108;
	ld.local.u8 	%rs31, [%rd113];
	add.s64 	%rd114, %rd7, %rd110;
	ld.local.u8 	%rs32, [%rd114];
	// begin inline asm
	mov.u32 %r60, %laneid;
	// end inline asm
	cvt.u32.u16 	%r105, %rs32;
	cvt.u32.u16 	%r106, %rs31;
	prmt.b32 	%r107, %r106, %r105, 0x3340U;
	cvt.u32.u16 	%r108, %rs30;
	cvt.u32.u16 	%r109, %rs29;
	prmt.b32 	%r110, %r109, %r108, 0x3340U;
	prmt.b32 	%r111, %r110, %r107, 0x5410U;
	st.local.u32 	[%rd6], %r111;
	st.local.u32 	[%rd5], %r111;
	shl.b32 	%r112, %r105, 24;
	shl.b32 	%r113, %r106, 16;
	and.b32  	%r114, %r113, 16711680;
	mul.wide.u16 	%r115, %rs30, 256;
	and.b32  	%r116, %r109, 255;
	or.b32  	%r117, %r114, %r115;
	or.b32  	%r118, %r117, %r112;
	or.b32  	%r62, %r118, %r116;
	mov.b32 	%r88, 1;
	mov.b32 	%r89, 0;
	mov.b32 	%r90, -1;
	// begin inline asm
	shfl.sync.up.b32 %r61, %r62, %r88, %r89, %r90;
	// end inline asm
	shr.u32 	%r119, %r61, 8;
	shr.u32 	%r120, %r61, 16;
	shr.u32 	%r121, %r61, 24;
	cvt.u64.u32 	%rd115, %r121;
	and.b32  	%r122, %r61, 255;
	cvt.u64.u32 	%rd116, %r122;
	add.s64 	%rd117, %rd5, %rd116;
	ld.local.u8 	%rs33, [%rd117];
	and.b32  	%r123, %r119, 255;
	cvt.u64.u32 	%rd118, %r123;
	add.s64 	%rd119, %rd5, %rd118;
	ld.local.u8 	%rs34, [%rd119];
	and.b32  	%r124, %r120, 255;
	cvt.u64.u32 	%rd120, %r124;
	add.s64 	%rd121, %rd5, %rd120;
	ld.local.u8 	%rs35, [%rd121];
	add.s64 	%rd122, %rd5, %rd115;
	ld.local.u8 	%rs36, [%rd122];
	setp.lt.s32 	%p8, %r60, 1;
	selp.b16 	%rs37, %rs29, %rs33, %p8;
	selp.b16 	%rs38, %rs30, %rs34, %p8;
	selp.b16 	%rs39, %rs31, %rs35, %p8;
	selp.b16 	%rs40, %rs32, %rs36, %p8;
	cvt.u32.u16 	%r125, %rs40;
	cvt.u32.u16 	%r126, %rs39;
	prmt.b32 	%r127, %r126, %r125, 0x3340U;
	cvt.u32.u16 	%r128, %rs38;
	cvt.u32.u16 	%r129, %rs37;
	prmt.b32 	%r130, %r129, %r128, 0x3340U;
	prmt.b32 	%r131, %r130, %r127, 0x5410U;
	st.local.u32 	[%rd5], %r131;
	shl.b32 	%r132, %r125, 24;
	shl.b32 	%r133, %r126, 16;
	and.b32  	%r134, %r133, 16711680;
	and.b16  	%rs41, %rs38, 255;
	mul.wide.u16 	%r135, %rs41, 256;
	and.b32  	%r136, %r129, 255;
	or.b32  	%r137, %r134, %r135;
	or.b32  	%r138, %r137, %r132;
	or.b32  	%r67, %r138, %r136;
	mov.b32 	%r68, 2;
	// begin inline asm
	shfl.sync.up.b32 %r66, %r67, %r68, %r89, %r90;
	// end inline asm
	shr.u32 	%r139, %r66, 8;
	shr.u32 	%r140, %r66, 16;
	shr.u32 	%r141, %r66, 24;
	cvt.u64.u32 	%rd123, %r141;
	and.b32  	%r142, %r66, 255;
	cvt.u64.u32 	%rd124, %r142;
	add.s64 	%rd125, %rd5, %rd124;
	ld.local.u8 	%rs42, [%rd125];
	and.b32  	%r143, %r139, 255;
	cvt.u64.u32 	%rd126, %r143;
	add.s64 	%rd127, %rd5, %rd126;
	ld.local.u8 	%rs43, [%rd127];
	and.b32  	%r144, %r140, 255;
	cvt.u64.u32 	%rd128, %r144;
	add.s64 	%rd129, %rd5, %rd128;
	ld.local.u8 	%rs44, [%rd129];
	add.s64 	%rd130, %rd5, %rd123;
	ld.local.u8 	%rs45, [%rd130];
	setp.lt.s32 	%p9, %r60, 2;
	selp.b16 	%rs46, %rs37, %rs42, %p9;
	selp.b16 	%rs47, %rs38, %rs43, %p9;
	selp.b16 	%rs48, %rs39, %rs44, %p9;
	selp.b16 	%rs49, %rs40, %rs45, %p9;
	cvt.u32.u16 	%r145, %rs49;
	cvt.u32.u16 	%r146, %rs48;
	prmt.b32 	%r147, %r146, %r145, 0x3340U;
	cvt.u32.u16 	%r148, %rs47;
	cvt.u32.u16 	%r149, %rs46;
	prmt.b32 	%r150, %r149, %r148, 0x3340U;
	prmt.b32 	%r151, %r150, %r147, 0x5410U;
	st.local.u32 	[%rd5], %r151;
	shl.b32 	%r152, %r145, 24;
	shl.b32 	%r153, %r146, 16;
	and.b32  	%r154, %r153, 16711680;
	and.b16  	%rs50, %rs47, 255;
	mul.wide.u16 	%r155, %rs50, 256;
	and.b32  	%r156, %r149, 255;
	or.b32  	%r157, %r154, %r155;
	or.b32  	%r158, %r157, %r152;
	or.b32  	%r72, %r158, %r156;
	mov.b32 	%r73, 4;
	// begin inline asm
	shfl.sync.up.b32 %r71, %r72, %r73, %r89, %r90;
	// end inline asm
	shr.u32 	%r159, %r71, 8;
	shr.u32 	%r160, %r71, 16;
	shr.u32 	%r161, %r71, 24;
	cvt.u64.u32 	%rd131, %r161;
	and.b32  	%r162, %r71, 255;
	cvt.u64.u32 	%rd132, %r162;
	add.s64 	%rd133, %rd5, %rd132;
	ld.local.u8 	%rs51, [%rd133];
	and.b32  	%r163, %r159, 255;
	cvt.u64.u32 	%rd134, %r163;
	add.s64 	%rd135, %rd5, %rd134;
	ld.local.u8 	%rs52, [%rd135];
	and.b32  	%r164, %r160, 255;
	cvt.u64.u32 	%rd136, %r164;
	add.s64 	%rd137, %rd5, %rd136;
	ld.local.u8 	%rs53, [%rd137];
	add.s64 	%rd138, %rd5, %rd131;
	ld.local.u8 	%rs54, [%rd138];
	setp.lt.s32 	%p10, %r60, 4;
	selp.b16 	%rs55, %rs46, %rs51, %p10;
	selp.b16 	%rs56, %rs47, %rs52, %p10;
	selp.b16 	%rs57, %rs48, %rs53, %p10;
	selp.b16 	%rs58, %rs49, %rs54, %p10;
	cvt.u32.u16 	%r165, %rs58;
	cvt.u32.u16 	%r166, %rs57;
	prmt.b32 	%r167, %r166, %r165, 0x3340U;
	cvt.u32.u16 	%r168, %rs56;
	cvt.u32.u16 	%r169, %rs55;
	prmt.b32 	%r170, %r169, %r168, 0x3340U;
	prmt.b32 	%r171, %r170, %r167, 0x5410U;
	st.local.u32 	[%rd5], %r171;
	shl.b32 	%r172, %r165, 24;
	shl.b32 	%r173, %r166, 16;
	and.b32  	%r174, %r173, 16711680;
	and.b16  	%rs59, %rs56, 255;
	mul.wide.u16 	%r175, %rs59, 256;
	and.b32  	%r176, %r169, 255;
	or.b32  	%r177, %r174, %r175;
	or.b32  	%r178, %r177, %r172;
	or.b32  	%r77, %r178, %r176;
	mov.b32 	%r78, 8;
	// begin inline asm
	shfl.sync.up.b32 %r76, %r77, %r78, %r89, %r90;
	// end inline asm
	shr.u32 	%r179, %r76, 8;
	shr.u32 	%r180, %r76, 16;
	shr.u32 	%r181, %r76, 24;
	cvt.u64.u32 	%rd139, %r181;
	and.b32  	%r182, %r76, 255;
	cvt.u64.u32 	%rd140, %r182;
	add.s64 	%rd141, %rd5, %rd140;
	ld.local.u8 	%rs60, [%rd141];
	and.b32  	%r183, %r179, 255;
	cvt.u64.u32 	%rd142, %r183;
	add.s64 	%rd143, %rd5, %rd142;
	ld.local.u8 	%rs61, [%rd143];
	and.b32  	%r184, %r180, 255;
	cvt.u64.u32 	%rd144, %r184;
	add.s64 	%rd145, %rd5, %rd144;
	ld.local.u8 	%rs62, [%rd145];
	add.s64 	%rd146, %rd5, %rd139;
	ld.local.u8 	%rs63, [%rd146];
	setp.lt.s32 	%p11, %r60, 8;
	selp.b16 	%rs64, %rs55, %rs60, %p11;
	selp.b16 	%rs65, %rs56, %rs61, %p11;
	selp.b16 	%rs66, %rs57, %rs62, %p11;
	selp.b16 	%rs67, %rs58, %rs63, %p11;
	cvt.u32.u16 	%r185, %rs67;
	cvt.u32.u16 	%r186, %rs66;
	prmt.b32 	%r187, %r186, %r185, 0x3340U;
	cvt.u32.u16 	%r188, %rs65;
	cvt.u32.u16 	%r189, %rs64;
	prmt.b32 	%r190, %r189, %r188, 0x3340U;
	prmt.b32 	%r191, %r190, %r187, 0x5410U;
	st.local.u32 	[%rd5], %r191;
	shl.b32 	%r192, %r185, 24;
	shl.b32 	%r193, %r186, 16;
	and.b32  	%r194, %r193, 16711680;
	and.b16  	%rs68, %rs65, 255;
	mul.wide.u16 	%r195, %rs68, 256;
	and.b32  	%r196, %r189, 255;
	or.b32  	%r197, %r194, %r195;
	or.b32  	%r198, %r197, %r192;
	or.b32  	%r82, %r198, %r196;
	mov.b32 	%r83, 16;
	// begin inline asm
	shfl.sync.up.b32 %r81, %r82, %r83, %r89, %r90;
	// end inline asm
	shr.u32 	%r199, %r81, 8;
	shr.u32 	%r200, %r81, 16;
	shr.u32 	%r201, %r81, 24;
	cvt.u64.u32 	%rd147, %r201;
	and.b32  	%r202, %r81, 255;
	cvt.u64.u32 	%rd148, %r202;
	add.s64 	%rd149, %rd5, %rd148;
	ld.local.u8 	%rs69, [%rd149];
	and.b32  	%r203, %r199, 255;
	cvt.u64.u32 	%rd150, %r203;
	add.s64 	%rd151, %rd5, %rd150;
	ld.local.u8 	%rs70, [%rd151];
	and.b32  	%r204, %r200, 255;
	cvt.u64.u32 	%rd152, %r204;
	add.s64 	%rd153, %rd5, %rd152;
	ld.local.u8 	%rs71, [%rd153];
	add.s64 	%rd154, %rd5, %rd147;
	ld.local.u8 	%rs72, [%rd154];
	setp.lt.s32 	%p12, %r60, 16;
	selp.b16 	%rs73, %rs64, %rs69, %p12;
	selp.b16 	%rs74, %rs65, %rs70, %p12;
	selp.b16 	%rs75, %rs66, %rs71, %p12;
	selp.b16 	%rs76, %rs67, %rs72, %p12;
	cvt.u32.u16 	%r205, %rs76;
	cvt.u32.u16 	%r206, %rs75;
	prmt.b32 	%r207, %r206, %r205, 0x3340U;
	cvt.u32.u16 	%r208, %rs74;
	cvt.u32.u16 	%r209, %rs73;
	prmt.b32 	%r210, %r209, %r208, 0x3340U;
	prmt.b32 	%r211, %r210, %r207, 0x5410U;
	st.local.u32 	[%rd6], %r211;
	shl.b32 	%r212, %r205, 24;
	shl.b32 	%r213, %r206, 16;
	and.b32  	%r214, %r213, 16711680;
	and.b16  	%rs77, %rs74, 255;
	mul.wide.u16 	%r215, %rs77, 256;
	and.b32  	%r216, %r209, 255;
	or.b32  	%r217, %r215, %r216;
	or.b32  	%r218, %r217, %r214;
	or.b32  	%r219, %r218, %r212;
	shfl.sync.idx.b32	%r14|%p13, %r219, 31, 31, -1;
	cvt.u64.u16 	%rd155, %rs13;
	and.b64  	%rd156, %rd155, 255;
	add.s64 	%rd157, %rd6, %rd156;
	ld.local.u8 	%r220, [%rd157];
	cvt.u64.u16 	%rd158, %rs14;
	and.b64  	%rd159, %rd158, 255;
	add.s64 	%rd160, %rd6, %rd159;
	ld.local.u8 	%rs78, [%rd160];
	cvt.u64.u16 	%rd161, %rs15;
	and.b64  	%rd162, %rd161, 255;
	add.s64 	%rd163, %rd6, %rd162;
	ld.local.u8 	%r221, [%rd163];
	cvt.u64.u16 	%rd164, %rs16;
	and.b64  	%rd165, %rd164, 255;
	add.s64 	%rd166, %rd6, %rd165;
	ld.local.u8 	%r222, [%rd166];
	shl.b32 	%r223, %r222, 24;
	shl.b32 	%r224, %r221, 16;
	mul.wide.u16 	%r225, %rs78, 256;
	or.b32  	%r226, %r225, %r220;
	or.b32  	%r227, %r226, %r224;
	or.b32  	%r87, %r227, %r223;
	// begin inline asm
	shfl.sync.up.b32 %r86, %r87, %r88, %r89, %r90;
	// end inline asm
	cvt.u16.u32 	%rs79, %r86;
	shr.u32 	%r228, %r86, 8;
	cvt.u16.u32 	%rs80, %r228;
	{ .reg .b16 tmp; mov.b32 {tmp, %rs81}, %r86; }
	shr.u32 	%r229, %r86, 24;
	cvt.u16.u32 	%rs82, %r229;
	setp.eq.s32 	%p14, %r60, 0;
	selp.b16 	%rs83, %rs16, %rs82, %p14;
	selp.b16 	%rs84, %rs15, %rs81, %p14;
	selp.b16 	%rs85, %rs14, %rs80, %p14;
	selp.b16 	%rs86, %rs13, %rs79, %p14;
	ld.shared.u32 	%r230, [%r92+16];
	ld.shared.u32 	%r231, [%r92+20];
	ld.shared.u32 	%r232, [%r92+24];
	st.local.v2.b32 	[%rd2+16], {%r231, %r232};
	ld.shared.u32 	%r233, [%r92+28];
	ld.shared.u32 	%r234, [%r92+32];
	st.local.v2.b32 	[%rd2+24], {%r233, %r234};
	ld.shared.u32 	%r235, [%r92+36];
	ld.shared.u32 	%r236, [%r92+40];
	st.local.v2.b32 	[%rd2+32], {%r235, %r236};
	ld.shared.u32 	%r237, [%r92+44];
	st.local.u32 	[%rd2+40], %r237;
	st.local.u32 	[%rd4], %r230;
	cvt.u64.u16 	%rd167, %rs86;
	and.b64  	%rd168, %rd167, 255;
	add.s64 	%rd169, %rd4, %rd168;
	ld.local.u8 	%rs87, [%rd169];
	cvt.u64.u16 	%rd170, %rs85;
	and.b64  	%rd171, %rd170, 255;
	add.s64 	%rd172, %rd4, %rd171;
	ld.local.u8 	%rs88, [%rd172];
	cvt.u64.u16 	%rd173, %rs84;
	and.b64  	%rd174, %rd173, 255;
	add.s64 	%rd175, %rd4, %rd174;
	ld.local.u8 	%rs89, [%rd175];
	cvt.u64.u16 	%rd176, %rs83;
	and.b64  	%rd177, %rd176, 255;
	add.s64 	%rd178, %rd4, %rd177;
	ld.local.u8 	%rs90, [%rd178];
	st.local.v2.u8 	[%rd4], {%rs87, %rs88};
	cvt.u32.u16 	%r238, %rs84;
	cvt.u32.u16 	%r239, %rs83;
	prmt.b32 	%r240, %r238, %r239, 0x3340U;
	cvt.u32.u16 	%r241, %rs86;
	cvt.u32.u16 	%r242, %rs85;
	prmt.b32 	%r243, %r241, %r242, 0x3340U;
	prmt.b32 	%r244, %r243, %r240, 0x5410U;
	st.local.u32 	[%rd2+12], %r244;
	cvt.u64.u16 	%rd179, %rs87;
	and.b64  	%rd180, %rd179, 255;
	add.s64 	%rd181, %rd2, %rd180;
	ld.local.u8 	%rs91, [%rd181+16];
	cvt.u64.u16 	%rd182, %rs88;
	and.b64  	%rd183, %rd182, 255;
	add.s64 	%rd184, %rd2, %rd183;
	ld.local.u8 	%rs92, [%rd184+16];
	cvt.u64.u16 	%rd185, %rs89;
	and.b64  	%rd186, %rd185, 255;
	add.s64 	%rd187, %rd2, %rd186;
	ld.local.u8 	%rs93, [%rd187+16];
	cvt.u64.u16 	%rd188, %rs90;
	and.b64  	%rd189, %rd188, 255;
	add.s64 	%rd190, %rd2, %rd189;
	ld.local.u8 	%rs94, [%rd190+16];
	cvt.u64.u16 	%rd191, %rs91;
	and.b64  	%rd192, %rd191, 255;
	add.s64 	%rd193, %rd2, %rd192;
	ld.local.u8 	%rs95, [%rd193+20];
	cvt.u64.u16 	%rd194, %rs92;
	and.b64  	%rd195, %rd194, 255;
	add.s64 	%rd196, %rd2, %rd195;
	ld.local.u8 	%rs96, [%rd196+20];
	cvt.u64.u16 	%rd197, %rs93;
	and.b64  	%rd198, %rd197, 255;
	add.s64 	%rd199, %rd2, %rd198;
	ld.local.u8 	%rs97, [%rd199+20];
	cvt.u64.u16 	%rd200, %rs94;
	and.b64  	%rd201, %rd200, 255;
	add.s64 	%rd202, %rd2, %rd201;
	ld.local.u8 	%rs98, [%rd202+20];
	cvt.u32.u16 	%r245, %rs90;
	cvt.u32.u16 	%r246, %rs89;
	prmt.b32 	%r247, %r246, %r245, 0x3340U;
	cvt.u32.u16 	%r248, %rs88;
	cvt.u32.u16 	%r249, %rs87;
	prmt.b32 	%r250, %r249, %r248, 0x3340U;
	prmt.b32 	%r251, %r250, %r247, 0x5410U;
	cvt.u32.u16 	%r252, %rs94;
	cvt.u32.u16 	%r253, %rs93;
	prmt.b32 	%r254, %r253, %r252, 0x3340U;
	cvt.u32.u16 	%r255, %rs92;
	cvt.u32.u16 	%r256, %rs91;
	prmt.b32 	%r257, %r256, %r255, 0x3340U;
	prmt.b32 	%r258, %r257, %r254, 0x5410U;
	st.local.v2.b32 	[%rd2+16], {%r251, %r258};
	cvt.u64.u16 	%rd203, %rs95;
	and.b64  	%rd204, %rd203, 255;
	add.s64 	%rd205, %rd2, %rd204;
	ld.local.u8 	%rs99, [%rd205+24];
	cvt.u64.u16 	%rd206, %rs96;
	and.b64  	%rd207, %rd206, 255;
	add.s64 	%rd208, %rd2, %rd207;
	ld.local.u8 	%rs100, [%rd208+24];
	cvt.u64.u16 	%rd209, %rs97;
	and.b64  	%rd210, %rd209, 255;
	add.s64 	%rd211, %rd2, %rd210;
	ld.local.u8 	%rs101, [%rd211+24];
	cvt.u64.u16 	%rd212, %rs98;
	and.b64  	%rd213, %rd212, 255;
	add.s64 	%rd214, %rd2, %rd213;
	ld.local.u8 	%rs102, [%rd214+24];
	cvt.u64.u16 	%rd215, %rs99;
	and.b64  	%rd216, %rd215, 255;
	add.s64 	%rd217, %rd2, %rd216;
	ld.local.u8 	%rs103, [%rd217+28];
	cvt.u64.u16 	%rd218, %rs100;
	and.b64  	%rd219, %rd218, 255;
	add.s64 	%rd220, %rd2, %rd219;
	ld.local.u8 	%rs104, [%rd220+28];
	cvt.u64.u16 	%rd221, %rs101;
	and.b64  	%rd222, %rd221, 255;
	add.s64 	%rd223, %rd2, %rd222;
	ld.local.u8 	%rs105, [%rd223+28];
	cvt.u64.u16 	%rd224, %rs102;
	and.b64  	%rd225, %rd224, 255;
	add.s64 	%rd226, %rd2, %rd225;
	ld.local.u8 	%rs106, [%rd226+28];
	cvt.u32.u16 	%r259, %rs98;
	cvt.u32.u16 	%r260, %rs97;
	prmt.b32 	%r261, %r260, %r259, 0x3340U;
	cvt.u32.u16 	%r262, %rs96;
	cvt.u32.u16 	%r263, %rs95;
	prmt.b32 	%r264, %r263, %r262, 0x3340U;
	prmt.b32 	%r265, %r264, %r261, 0x5410U;
	cvt.u32.u16 	%r266, %rs102;
	cvt.u32.u16 	%r267, %rs101;
	prmt.b32 	%r268, %r267, %r266, 0x3340U;
	cvt.u32.u16 	%r269, %rs100;
	cvt.u32.u16 	%r270, %rs99;
	prmt.b32 	%r271, %r270, %r269, 0x3340U;
	prmt.b32 	%r272, %r271, %r268, 0x5410U;
	st.local.v2.b32 	[%rd2+24], {%r265, %r272};
	cvt.u64.u16 	%rd227, %rs103;
	and.b64  	%rd228, %rd227, 255;
	add.s64 	%rd229, %rd2, %rd228;
	ld.local.u8 	%rs107, [%rd229+32];
	cvt.u64.u16 	%rd230, %rs104;
	and.b64  	%rd231, %rd230, 255;
	add.s64 	%rd232, %rd2, %rd231;
	ld.local.u8 	%rs108, [%rd232+32];
	cvt.u64.u16 	%rd233, %rs105;
	and.b64  	%rd234, %rd233, 255;
	add.s64 	%rd235, %rd2, %rd234;
	ld.local.u8 	%rs109, [%rd235+32];
	cvt.u64.u16 	%rd236, %rs106;
	and.b64  	%rd237, %rd236, 255;
	add.s64 	%rd238, %rd2, %rd237;
	ld.local.u8 	%rs110, [%rd238+32];
	cvt.u64.u16 	%rd239, %rs107;
	and.b64  	%rd240, %rd239, 255;
	add.s64 	%rd241, %rd2, %rd240;
	cvt.u64.u16 	%rd242, %rs108;
	and.b64  	%rd243, %rd242, 255;
	add.s64 	%rd244, %rd2, %rd243;
	cvt.u64.u16 	%rd245, %rs109;
	and.b64  	%rd246, %rd245, 255;
	add.s64 	%rd247, %rd2, %rd246;
	cvt.u64.u16 	%rd248, %rs110;
	and.b64  	%rd249, %rd248, 255;
	add.s64 	%rd250, %rd2, %rd249;
	ld.local.u8 	%r273, [%rd244+36];
	ld.local.u8 	%r274, [%rd241+36];
	ld.local.u8 	%r275, [%rd250+36];
	ld.local.u8 	%r276, [%rd247+36];
	cvt.u32.u16 	%r277, %rs106;
	cvt.u32.u16 	%r278, %rs105;
	prmt.b32 	%r279, %r278, %r277, 0x3340U;
	cvt.u32.u16 	%r280, %rs104;
	cvt.u32.u16 	%r281, %rs103;
	prmt.b32 	%r282, %r281, %r280, 0x3340U;
	prmt.b32 	%r283, %r282, %r279, 0x5410U;
	cvt.u32.u16 	%r284, %rs110;
	cvt.u32.u16 	%r285, %rs109;
	prmt.b32 	%r286, %r285, %r284, 0x3340U;
	cvt.u32.u16 	%r287, %rs108;
	cvt.u32.u16 	%r288, %rs107;
	prmt.b32 	%r289, %r288, %r287, 0x3340U;
	prmt.b32 	%r290, %r289, %r286, 0x5410U;
	st.local.v2.b32 	[%rd2+32], {%r283, %r290};
	prmt.b32 	%r291, %r276, %r275, 0x3340U;
	prmt.b32 	%r292, %r274, %r273, 0x3340U;
	prmt.b32 	%r293, %r292, %r291, 0x5410U;
	st.local.u32 	[%rd2+40], %r293;
	st.shared.u32 	[%r92+16], %r244;
	st.shared.u32 	[%r92+20], %r251;
	st.shared.u32 	[%r92+24], %r258;
	st.shared.u32 	[%r92+28], %r265;
	st.shared.u32 	[%r92+32], %r272;
	st.shared.u32 	[%r92+36], %r283;
	st.shared.u32 	[%r92+40], %r290;
	st.shared.u32 	[%r92+44], %r293;
	@%p7 bra 	$L__BB1_13;
	st.shared.u32 	[_ZZ10merge_scanPcPiS0_PS0_S0_iS0_P11state_arrayILi4EES0_E12temp_storage+1168], %r14;
$L__BB1_13:
	setp.gt.u32 	%p15, %r1, 31;
	bar.sync 	0;
	ld.shared.u32 	%r294, [%r4];
	bfe.u32 	%r295, %r294, 0, 8;
	cvt.u16.u32 	%rs120, %r295;
	bfe.u32 	%r296, %r294, 8, 8;
	cvt.u16.u32 	%rs119, %r296;
	bfe.u32 	%r297, %r294, 16, 8;
	cvt.u16.u32 	%rs118, %r297;
	bfe.u32 	%r298, %r294, 24, 8;
	cvt.u16.u32 	%rs117, %r298;
	st.local.u32 	[%rd3], %r294;
	ld.shared.u32 	%r15, [_ZZ10merge_scanPcPiS0_PS0_S0_iS0_P11state_arrayILi4EES0_E12temp_storage+1168];
	bar.sync 	0;
	ld.shared.u8 	%rd251, [_ZZ10merge_scanPcPiS0_PS0_S0_iS0_P11state_arrayILi4EES0_E10prev_value];
	add.s64 	%rd252, %rd3, %rd251;
	ld.local.u8 	%rs111, [%rd252];
	mul.wide.u16 	%r299, %rs111, 256;
	add.s32 	%r300, %r299, %r385;
	cvt.s64.s32 	%rd253, %r300;
	mov.u64 	%rd254, d_E;
	add.s64 	%rd255, %rd254, %rd253;
	ld.const.u8 	%rs21, [%rd255];
	cvt.u32.u16 	%r301, %rs21;
	and.b32  	%r302, %r301, 255;
	st.shared.u32 	[%r3], %r302;
	bar.sync 	0;
	@%p15 bra 	$L__BB1_16;
	setp.ne.s32 	%p16, %r1, 0;
	mov.u32 	%r333, _ZZ10merge_scanPcPiS0_PS0_S0_iS0_P11state_arrayILi4EES0_E13temp_storage2;
	mad.lo.s32 	%r334, %r1, 36, %r333;
	ld.shared.u32 	%r335, [%r334+16];
	ld.shared.u32 	%r336, [%r334+20];
	ld.shared.u32 	%r337, [%r334+24];
	ld.shared.u32 	%r338, [%r334+28];
	ld.shared.u32 	%r339, [%r334+32];
	ld.shared.u32 	%r340, [%r334+36];
	ld.shared.u32 	%r341, [%r334+40];
	ld.shared.u32 	%r342, [%r334+44];
	add.s32 	%r343, %r336, %r335;
	add.s32 	%r344, %r343, %r337;
	add.s32 	%r345, %r344, %r338;
	add.s32 	%r346, %r345, %r339;
	add.s32 	%r347, %r346, %r340;
	add.s32 	%r348, %r347, %r341;
	add.s32 	%r307, %r348, %r342;
	mov.b32 	%r305, 1;
	mov.b32 	%r330, 0;
	mov.b32 	%r332, -1;
	// begin inline asm
	{  .reg .s32 r0;  .reg .pred p;  shfl.sync.up.b32 r0|p, %r307, %r305, %r330, %r332;  @p add.s32 r0, r0, %r307;  mov.s32 %r303, r0;}
	// end inline asm
	mov.b32 	%r311, 2;
	// begin inline asm
	{  .reg .s32 r0;  .reg .pred p;  shfl.sync.up.b32 r0|p, %r303, %r311, %r330, %r332;  @p add.s32 r0, r0, %r303;  mov.s32 %r309, r0;}
	// end inline asm
	mov.b32 	%r317, 4;
	// begin inline asm
	{  .reg .s32 r0;  .reg .pred p;  shfl.sync.up.b32 r0|p, %r309, %r317, %r330, %r332;  @p add.s32 r0, r0, %r309;  mov.s32 %r315, r0;}
	// end inline asm
	mov.b32 	%r323, 8;
	// begin inline asm
	{  .reg .s32 r0;  .reg .pred p;  shfl.sync.up.b32 r0|p, %r315, %r323, %r330, %r332;  @p add.s32 r0, r0, %r315;  mov.s32 %r321, r0;}
	// end inline asm
	mov.b32 	%r329, 16;
	// begin inline asm
	{  .reg .s32 r0;  .reg .pred p;  shfl.sync.up.b32 r0|p, %r321, %r329, %r330, %r332;  @p add.s32 r0, r0, %r321;  mov.s32 %r327, r0;}
	// end inline asm
	shfl.sync.idx.b32	%r16|%p17, %r327, 31, 31, -1;
	sub.s32 	%r349, %r327, %r307;
	ld.shared.u32 	%r350, [%r334+16];
	ld.shared.u32 	%r351, [%r334+20];
	ld.shared.u32 	%r352, [%r334+24];
	ld.shared.u32 	%r353, [%r334+28];
	ld.shared.u32 	%r354, [%r334+32];
	ld.shared.u32 	%r355, [%r334+36];
	ld.shared.u32 	%r356, [%r334+40];
	add.s32 	%r357, %r350, %r349;
	add.s32 	%r358, %r351, %r357;
	add.s32 	%r359, %r352, %r358;
	add.s32 	%r360, %r353, %r359;
	add.s32 	%r361, %r354, %r360;
	add.s32 	%r362, %r355, %r361;
	add.s32 	%r363, %r356, %r362;
	st.shared.u32 	[%r334+16], %r349;
	st.shared.u32 	[%r334+20], %r357;
	st.shared.u32 	[%r334+24], %r358;
	st.shared.u32 	[%r334+28], %r359;
	st.shared.u32 	[%r334+32], %r360;
	st.shared.u32 	[%r334+36], %r361;
	st.shared.u32 	[%r334+40], %r362;
	st.shared.u32 	[%r334+44], %r363;
	@%p16 bra 	$L__BB1_16;
	st.shared.u32 	[_ZZ10merge_scanPcPiS0_PS0_S0_iS0_P11state_arrayILi4EES0_E13temp_storage2+1168], %r16;
$L__BB1_16:
	setp.ge.s32 	%p18, %r388, %r7;
	bar.sync 	0;
	ld.shared.u32 	%r17, [_ZZ10merge_scanPcPiS0_PS0_S0_iS0_P11state_arrayILi4EES0_E13temp_storage2+1168];
	setp.ne.s16 	%p19, %rs21, 1;
	or.pred  	%p20, %p18, %p19;
	@%p20 bra 	$L__BB1_18;
	ld.shared.u32 	%r364, [%r3];
	ld.global.u64 	%rd256, [%rd14];
	ld.shared.u32 	%r365, [_ZZ10merge_scanPcPiS0_PS0_S0_iS0_P11state_arrayILi4EES0_E8prev_sum];
	add.s32 	%r366, %r365, %r364;
	mul.wide.s32 	%rd257, %r366, 4;
	add.s64 	%rd258, %rd256, %rd257;
	st.u32 	[%rd258], %r388;
$L__BB1_18:
	setp.ne.s32 	%p21, %r1, 0;
	@%p21 bra 	$L__BB1_20;
	st.shared.u32 	[_ZZ10merge_scanPcPiS0_PS0_S0_iS0_P11state_arrayILi4EES0_E10prev_value], %r15;
	ld.shared.u32 	%r367, [_ZZ10merge_scanPcPiS0_PS0_S0_iS0_P11state_arrayILi4EES0_E8prev_sum];
	add.s32 	%r368, %r367, %r17;
	st.shared.u32 	[_ZZ10merge_scanPcPiS0_PS0_S0_iS0_P11state_arrayILi4EES0_E8prev_sum], %r368;
$L__BB1_20:
	bar.sync 	0;
	ld.shared.u32 	%r369, [_ZZ10merge_scanPcPiS0_PS0_S0_iS0_P11state_arrayILi4EES0_E8prev_sum];
	setp.lt.s32 	%p23, %r369, 129;
	or.pred  	%p24, %p21, %p23;
	@%p24 bra 	$L__BB1_25;
	add.s32 	%r387, %r387, 256;
	mul.wide.s32 	%rd259, %r387, 4;
	{ // callseq 2, 0
	.param .b64 param0;
	st.param.b64 	[param0], %rd259;
	.param .b64 retval0;
	call.uni (retval0), 
	malloc, 
	(
	param0
	);
	ld.param.b64 	%rd260, [retval0];
	} // callseq 2
	ld.shared.u32 	%r371, [_ZZ10merge_scanPcPiS0_PS0_S0_iS0_P11state_arrayILi4EES0_E8prev_sum];
	setp.lt.s32 	%p25, %r371, 1;
	@%p25 bra 	$L__BB1_24;
	mov.b32 	%r386, 0;
	mov.b64 	%rd279, 0;
$L__BB1_23:
	ld.global.u64 	%rd262, [%rd14];
	add.s64 	%rd263, %rd262, %rd279;
	ld.u32 	%r373, [%rd263];
	add.s64 	%rd264, %rd260, %rd279;
	st.u32 	[%rd264], %r373;
	add.s32 	%r386, %r386, 1;
	ld.shared.u32 	%r374, [_ZZ10merge_scanPcPiS0_PS0_S0_iS0_P11state_arrayILi4EES0_E8prev_sum];
	add.s64 	%rd279, %rd279, 4;
	setp.lt.s32 	%p26, %r386, %r374;
	@%p26 bra 	$L__BB1_23;
$L__BB1_24:
	ld.global.u64 	%rd265, [%rd14];
	{ // callseq 3, 0
	.param .b64 param0;
	st.param.b64 	[param0], %rd265;
	call.uni 
	free, 
	(
	param0
	);
	} // callseq 3
	st.global.u64 	[%rd14], %rd260;
$L__BB1_25:
	bar.sync 	0;
	add.s32 	%r383, %r383, 256;
	setp.lt.s32 	%p27, %r383, %r7;
	@%p27 bra 	$L__BB1_8;
$L__BB1_26:
	add.s32 	%r375, %r7, -1;
	setp.ne.s32 	%p28, %r388, %r375;
	@%p28 bra 	$L__BB1_28;
	ld.param.u64 	%rd278, [_Z10merge_scanPcPiS0_PS0_S0_iS0_P11state_arrayILi4EES0__param_8];
	ld.param.u64 	%rd276, [_Z10merge_scanPcPiS0_PS0_S0_iS0_P11state_arrayILi4EES0__param_6];
	ld.shared.u32 	%r376, [_ZZ10merge_scanPcPiS0_PS0_S0_iS0_P11state_arrayILi4EES0_E8prev_sum];
	cvta.to.global.u64 	%rd266, %rd276;
	mul.wide.s32 	%rd267, %r382, 4;
	add.s64 	%rd268, %rd266, %rd267;
	st.global.u32 	[%rd268], %r376;
	cvta.to.global.u64 	%rd269, %rd278;
	atom.global.add.u32 	%r377, [%rd269], %r376;
$L__BB1_28:
	setp.ne.s32 	%p29, %r1, 0;
	@%p29 bra 	$L__BB1_30;
	ld.param.u64 	%rd275, [_Z10merge_scanPcPiS0_PS0_S0_iS0_P11state_arrayILi4EES0__param_4];
	cvta.to.global.u64 	%rd270, %rd275;
	atom.global.inc.u32 	%r378, [%rd270], 2147483647;
	st.shared.u32 	[_ZZ10merge_scanPcPiS0_PS0_S0_iS0_P11state_arrayILi4EES0_E8line_num], %r378;
$L__BB1_30:
	ld.param.u32 	%r380, [_Z10merge_scanPcPiS0_PS0_S0_iS0_P11state_arrayILi4EES0__param_5];
	bar.sync 	0;
	ld.shared.u32 	%r382, [_ZZ10merge_scanPcPiS0_PS0_S0_iS0_P11state_arrayILi4EES0_E8line_num];
	setp.lt.s32 	%p30, %r382, %r380;
	@%p30 bra 	$L__BB1_4;
$L__BB1_31:
	ret;

}
	// .globl	_Z15polyline_coordsPcPiS0_S0_S0_S0_S0_i
.visible .entry _Z15polyline_coordsPcPiS0_S0_S0_S0_S0_i(
	.param .u64 .ptr .align 1 _Z15polyline_coordsPcPiS0_S0_S0_S0_S0_i_param_0,
	.param .u64 .ptr .align 1 _Z15polyline_coordsPcPiS0_S0_S0_S0_S0_i_param_1,
	.param .u64 .ptr .align 1 _Z15polyline_coordsPcPiS0_S0_S0_S0_S0_i_param_2,
	.param .u64 .ptr .align 1 _Z15polyline_coordsPcPiS0_S0_S0_S0_S0_i_param_3,
	.param .u64 .ptr .align 1 _Z15polyline_coordsPcPiS0_S0_S0_S0_S0_i_param_4,
	.param .u64 .ptr .align 1 _Z15polyline_coordsPcPiS0_S0_S0_S0_S0_i_param_5,
	.param .u64 .ptr .align 1 _Z15polyline_coordsPcPiS0_S0_S0_S0_S0_i_param_6,
	.param .u32 _Z15polyline_coordsPcPiS0_S0_S0_S0_S0_i_param_7
)
{
	.reg .pred 	%p<2>;
	.reg .b32 	%r<15>;
	.reg .b64 	%rd<21>;

	ld.param.u64 	%rd1, [_Z15polyline_coordsPcPiS0_S0_S0_S0_S0_i_param_1];
	ld.param.u64 	%rd2, [_Z15polyline_coordsPcPiS0_S0_S0_S0_S0_i_param_2];
	ld.param.u64 	%rd3, [_Z15polyline_coordsPcPiS0_S0_S0_S0_S0_i_param_3];
	ld.param.u64 	%rd4, [_Z15polyline_coordsPcPiS0_S0_S0_S0_S0_i_param_4];
	ld.param.u64 	%rd5, [_Z15polyline_coordsPcPiS0_S0_S0_S0_S0_i_param_5];
	ld.param.u64 	%rd6, [_Z15polyline_coordsPcPiS0_S0_S0_S0_S0_i_param_6];
	ld.param.u32 	%r2, [_Z15polyline_coordsPcPiS0_S0_S0_S0_S0_i_param_7];
	mov.u32 	%r3, %tid.x;
	mov.u32 	%r4, %ctaid.x;
	mov.u32 	%r5, %ntid.x;
	mad.lo.s32 	%r1, %r4, %r5, %r3;
	setp.ge.s32 	%p1, %r1, %r2;
	@%p1 bra 	$L__BB2_2;
	cvta.to.global.u64 	%rd7, %rd2;
	cvta.to.global.u64 	%rd8, %rd1;
	cvta.to.global.u64 	%rd9, %rd3;
	cvta.to.global.u64 	%rd10, %rd4;
	cvta.to.global.u64 	%rd11, %rd5;
	cvta.to.global.u64 	%rd12, %rd6;
	mul.wide.s32 	%rd13, %r1, 4;
	add.s64 	%rd14, %rd7, %rd13;
	ld.global.u32 	%r6, [%rd14];
	add.s64 	%rd15, %rd8, %rd13;
	ld.global.u32 	%r7, [%rd15];
	add.s64 	%rd16, %rd9, %rd13;
	ld.global.u32 	%r8, [%rd16];
	mul.wide.s32 	%rd17, %r8, 4;
	add.s64 	%rd18, %rd10, %rd17;
	ld.global.u32 	%r9, [%rd18+28];
	add.s32 	%r10, %r6, %r9;
	add.s32 	%r11, %r10, 3;
	add.s32 	%r12, %r6, %r7;
	sub.s32 	%r13, %r12, %r11;
	add.s32 	%r14, %r13, -2;
	add.s64 	%rd19, %rd11, %rd13;
	st.global.u32 	[%rd19], %r14;
	add.s64 	%rd20, %rd12, %rd13;
	st.global.u32 	[%rd20], %r11;
$L__BB2_2:
	ret;

}
	// .globl	_Z11clear_arrayPii
.visible .entry _Z11clear_arrayPii(
	.param .u64 .ptr .align 1 _Z11clear_arrayPii_param_0,
	.param .u32 _Z11clear_arrayPii_param_1
)
{
	.reg .pred 	%p<2>;
	.reg .b32 	%r<7>;
	.reg .b64 	%rd<5>;

	ld.param.u64 	%rd1, [_Z11clear_arrayPii_param_0];
	ld.param.u32 	%r2, [_Z11clear_arrayPii_param_1];
	mov.u32 	%r3, %tid.x;
	mov.u32 	%r4, %ctaid.x;
	mov.u32 	%r5, %ntid.x;
	mad.lo.s32 	%r1, %r4, %r5, %r3;
	setp.ge.s32 	%p1, %r1, %r2;
	@%p1 bra 	$L__BB3_2;
	cvta.to.global.u64 	%rd2, %rd1;
	mul.wide.s32 	%rd3, %r1, 4;
	add.s64 	%rd4, %rd2, %rd3;
	mov.b32 	%r6, 0;
	st.global.u32 	[%rd4], %r6;
$L__BB3_2:
	ret;

}
	// .globl	_ZN3cub18CUB_300001_SM_10006detail11EmptyKernelIvEEvv
.visible .entry _ZN3cub18CUB_300001_SM_10006detail11EmptyKernelIvEEvv()
{


	ret;

}


// ===== COMPILED SASS (sm_100) =====

	.target	sm_100

	.elftype	@"ET_EXEC"


//--------------------- .note.nv.tkinfo           --------------------------
	.section	.note.nv.tkinfo,"",@"SHT_NOTE"
	.sectionflags	@"SHF_NOTE_NV_TKINFO"
	.tkinfo
        /*0018*/ 	.word	0x00000002
        /*0030*/ 	.string	""
        /*0030*/ 	.string	"ptxas"
        /*0030*/ 	.string	"Cuda compilation tools, release 13.0, V13.0.88"
        /*0030*/ 	.string	"Build cuda_13.0.r13.0/compiler.36424714_0"
        /*0030*/ 	.string	"-arch sm_100 -m 64 "



//--------------------- .note.nv.cuinfo           --------------------------
	.section	.note.nv.cuinfo,"",@"SHT_NOTE"
	.sectionflags	@"SHF_NOTE_NV_CUINFO"
        /*0018*/ 	.short	0x0002
        /*001a*/ 	.short	0x0064
        /*001c*/ 	.short	0x0082
	.zero		2


//--------------------- .nv.info                  --------------------------
	.section	.nv.info,"",@"SHT_CUDA_INFO"
	.align	4


	//----- nvinfo : EIATTR_REGCOUNT
	.align		4
        /*0000*/ 	.byte	0x04, 0x2f
        /*0002*/ 	.short	(.L_43 - .L_42)
	.align		4
.L_42:
        /*0004*/ 	.word	index@(_Z21remove_empty_elementsPPiS_iS_S_S_S_S_)
        /*0008*/ 	.word	0x00000018


	//----- nvinfo : EIATTR_FRAME_SIZE
	.align		4
.L_43:
        /*000c*/ 	.byte	0x04, 0x11
        /*000e*/ 	.short	(.L_45 - .L_44)
	.align		4
.L_44:
        /*0010*/ 	.word	index@(_Z21remove_empty_elementsPPiS_iS_S_S_S_S_)
        /*0014*/ 	.word	0x00000000


	//----- nvinfo : EIATTR_REGCOUNT
	.align		4
.L_45:
        /*0018*/ 	.byte	0x04, 0x2f
        /*001a*/ 	.short	(.L_47 - .L_46)
	.align		4
.L_46:
        /*001c*/ 	.word	index@(_Z10merge_scanPcPiS0_PS0_S0_iS0_P11state_arrayILi4EES0_)
        /*0020*/ 	.word	0x00000025


	//----- nvinfo : EIATTR_FRAME_SIZE
	.align		4
.L_47:
        /*0024*/ 	.byte	0x04, 0x11
        /*0026*/ 	.short	(.L_49 - .L_48)
	.align		4
.L_48:
        /*0028*/ 	.word	index@(_Z10merge_scanPcPiS0_PS0_S0_iS0_P11state_arrayILi4EES0_)
        /*002c*/ 	.word	0x00000058


	//----- nvinfo : EIATTR_REGCOUNT
	.align		4
.L_49:
        /*0030*/ 	.byte	0x04, 0x2f
        /*0032*/ 	.short	(.L_51 - .L_50)
	.align		4
.L_50:
        /*0034*/ 	.word	index@(_Z15polyline_coordsPcPiS0_S0_S0_S0_S0_i)
        /*0038*/ 	.word	0x00000014


	//----- nvinfo : EIATTR_FRAME_SIZE
	.align		4
.L_51:
        /*003c*/ 	.byte	0x04, 0x11
        /*003e*/ 	.short	(.L_53 - .L_52)
	.align		4
.L_52:
        /*0040*/ 	.word	index@(_Z15polyline_coordsPcPiS0_S0_S0_S0_S0_i)
        /*0044*/ 	.word	0x00000000


	//----- nvinfo : EIATTR_REGCOUNT
	.align		4
.L_53:
        /*0048*/ 	.byte	0x04, 0x2f
        /*004a*/ 	.short	(.L_55 - .L_54)
	.align		4
.L_54:
        /*004c*/ 	.word	index@(_Z11clear_arrayPii)
        /*0050*/ 	.word	0x00000008


	//----- nvinfo : EIATTR_FRAME_SIZE
	.align		4
.L_55:
        /*0054*/ 	.byte	0x04, 0x11
        /*0056*/ 	.short	(.L_57 - .L_56)
	.align		4
.L_56:
        /*0058*/ 	.word	index@(_Z11clear_arrayPii)
        /*005c*/ 	.word	0x00000000


	//----- nvinfo : EIATTR_REGCOUNT
	.align		4
.L_57:
        /*0060*/ 	.byte	0x04, 0x2f
        /*0062*/ 	.short	(.L_59 - .L_58)
	.align		4
.L_58:
        /*0064*/ 	.word	index@(_ZN3cub18CUB_300001_SM_10006detail11EmptyKernelIvEEvv)
        /*0068*/ 	.word	0x00000004


	//----- nvinfo : EIATTR_FRAME_SIZE
	.align		4
.L_59:
        /*006c*/ 	.byte	0x04, 0x11
        /*006e*/ 	.short	(.L_61 - .L_60)
	.align		4
.L_60:
        /*0070*/ 	.word	index@(_ZN3cub18CUB_300001_SM_10006detail11EmptyKernelIvEEvv)
        /*0074*/ 	.word	0x00000000


	//----- nvinfo : EIATTR_MIN_STACK_SIZE
	.align		4
.L_61:
        /*0078*/ 	.byte	0x04, 0x12
        /*007a*/ 	.short	(.L_63 - .L_62)
	.align		4
.L_62:
        /*007c*/ 	.word	index@(_ZN3cub18CUB_300001_SM_10006detail11EmptyKernelIvEEvv)
        /*0080*/ 	.word	0x00000000


	//----- nvinfo : EIATTR_MIN_STACK_SIZE
	.align		4
.L_63:
        /*0084*/ 	.byte	0x04, 0x12
        /*0086*/ 	.short	(.L_65 - .L_64)
	.align		4
.L_64:
        /*0088*/ 	.word	index@(_Z11clear_arrayPii)
        /*008c*/ 	.word	0x00000000


	//----- nvinfo : EIATTR_MIN_STACK_SIZE
	.align		4
.L_65:
        /*0090*/ 	.byte	0x04, 0x12
        /*0092*/ 	.short	(.L_67 - .L_66)
	.align		4
.L_66:
        /*0094*/ 	.word	index@(_Z15polyline_coordsPcPiS0_S0_S0_S0_S0_i)
        /*0098*/ 	.word	0x00000000


	//----- nvinfo : EIATTR_MIN_STACK_SIZE
	.align		4
.L_67:
        /*009c*/ 	.byte	0x04, 0x12
        /*009e*/ 	.short	(.L_69 - .L_68)
	.align		4
.L_68:
        /*00a0*/ 	.word	index@(_Z10merge_scanPcPiS0_PS0_S0_iS0_P11state_arrayILi4EES0_)
        /*00a4*/ 	.word	0x00000058


	//----- nvinfo : EIATTR_MIN_STACK_SIZE
	.align		4
.L_69:
        /*00a8*/ 	.byte	0x04, 0x12
        /*00aa*/ 	.short	(.L_71 - .L_70)
	.align		4
.L_70:
        /*00ac*/ 	.word	index@(_Z21remove_empty_elementsPPiS_iS_S_S_S_S_)
        /*00b0*/ 	.word	0x00000000
.L_71:


//--------------------- .nv.compat                --------------------------
	.section	.nv.compat,"",@"SHT_CUDA_COMPAT_INFO"
	.align	4
        /*0000*/ 	.byte	0x02, 0x09, 0x00, 0x00, 0x02, 0x02, 0x01, 0x00, 0x02, 0x05, 0x05, 0x00, 0x03, 0x07, 0x01, 0x01
        /*0010*/ 	.byte	0x02, 0x03, 0x00, 0x00, 0x02, 0x06, 0x01, 0x00, 0x04, 0x0b, 0x08, 0x00, 0x09, 0x00, 0x00, 0x00
        /*0020*/ 	.byte	0x00, 0x00, 0x00, 0x00


//--------------------- .nv.info._ZN3cub18CUB_300001_SM_10006detail11EmptyKernelIvEEvv --------------------------
	.section	.nv.info._ZN3cub18CUB_300001_SM_10006detail11EmptyKernelIvEEvv,"",@"SHT_CUDA_INFO"
	.sectionflags	@""
	.align	4


	//----- nvinfo : EIATTR_CUDA_API_VERSION
	.align		4
        /*0000*/ 	.byte	0x04, 0x37
        /*0002*/ 	.short	(.L_73 - .L_72)
.L_72:
        /*0004*/ 	.word	0x00000082


	//----- nvinfo : EIATTR_SPARSE_MMA_MASK
	.align		4
.L_73:
        /*0008*/ 	.byte	0x03, 0x50
        /*000a*/ 	.short	0x0000


	//----- nvinfo : EIATTR_MAXREG_COUNT
	.align		4
        /*000c*/ 	.byte	0x03, 0x1b
        /*000e*/ 	.short	0x00ff


	//----- nvinfo : EIATTR_MERCURY_ISA_VERSION
	.align		4
        /*0010*/ 	.byte	0x03, 0x5f
        /*0012*/ 	.short	0x0101


	//----- nvinfo : EIATTR_VRC_CTA_INIT_COUNT
	.align		4
        /*0014*/ 	.byte	0x02, 0x4a
	.zero		1
	.zero		1


	//----- nvinfo : EIATTR_EXIT_INSTR_OFFSETS
	.align		4
        /*0018*/ 	.byte	0x04, 0x1c
        /*001a*/ 	.short	(.L_75 - .L_74)


	//   ....[0]....
.L_74:
        /*001c*/ 	.word	0x00000010


	//----- nvinfo : EIATTR_SW_WAR
	.align		4
.L_75:
        /*0020*/ 	.byte	0x04, 0x36
        /*0022*/ 	.short	(.L_77 - .L_76)
.L_76:
        /*0024*/ 	.word	0x00000008
.L_77:


//--------------------- .nv.info._Z11clear_arrayPii --------------------------
	.section	.nv.info._Z11clear_arrayPii,"",@"SHT_CUDA_INFO"
	.sectionflags	@""
	.align	4


	//----- nvinfo : EIATTR_CUDA_API_VERSION
	.align		4
        /*0000*/ 	.byte	0x04, 0x37
        /*0002*/ 	.short	(.L_79 - .L_78)
.L_78:
        /*0004*/ 	.word	0x00000082


	//----- nvinfo : EIATTR_KPARAM_INFO
	.align		4
.L_79:
        /*0008*/ 	.byte	0x04, 0x17
        /*000a*/ 	.short	(.L_81 - .L_80)
.L_80:
        /*000c*/ 	.word	0x00000000
        /*0010*/ 	.short	0x0001
        /*0012*/ 	.short	0x0008
        /*0014*/ 	.byte	0x00, 0xf0, 0x11, 0x00


	//----- nvinfo : EIATTR_KPARAM_INFO
	.align		4
.L_81:
        /*0018*/ 	.byte	0x04, 0x17
        /*001a*/ 	.short	(.L_83 - .L_82)
.L_82:
        /*001c*/ 	.word	0x00000000
        /*0020*/ 	.short	0x0000
        /*0022*/ 	.short	0x0000
        /*0024*/ 	.byte	0x00, 0xf5, 0x21, 0x00


	//----- nvinfo : EIATTR_SPARSE_MMA_MASK
	.align		4
.L_83:
        /*0028*/ 	.byte	0x03, 0x50
        /*002a*/ 	.short	0x0000


	//----- nvinfo : EIATTR_MAXREG_COUNT
	.align		4
        /*002c*/ 	.byte	0x03, 0x1b
        /*002e*/ 	.short	0x00ff


	//----- nvinfo : EIATTR_MERCURY_ISA_VERSION
	.align		4
        /*0030*/ 	.byte	0x03, 0x5f
        /*0032*/ 	.short	0x0101


	//----- nvinfo : EIATTR_VRC_CTA_INIT_COUNT
	.align		4
        /*0034*/ 	.byte	0x02, 0x4a
	.zero		1
	.zero		1


	//----- nvinfo : EIATTR_EXIT_INSTR_OFFSETS
	.align		4
        /*0038*/ 	.byte	0x04, 0x1c
        /*003a*/ 	.short	(.L_85 - .L_84)


	//   ....[0]....
.L_84:
        /*003c*/ 	.word	0x00000070


	//   ....[1]....
        /*0040*/ 	.word	0x000000c0


	//----- nvinfo : EIATTR_CBANK_PARAM_SIZE
	.align		4
.L_85:
        /*0044*/ 	.byte	0x03, 0x19
        /*0046*/ 	.short	0x000c


	//----- nvinfo : EIATTR_PARAM_CBANK
	.align		4
        /*0048*/ 	.byte	0x04, 0x0a
        /*004a*/ 	.short	(.L_87 - .L_86)
	.align		4
.L_86:
        /*004c*/ 	.word	index@(.nv.constant0._Z11clear_arrayPii)
        /*0050*/ 	.short	0x0380
        /*0052*/ 	.short	0x000c


	//----- nvinfo : EIATTR_SW_WAR
	.align		4
.L_87:
        /*0054*/ 	.byte	0x04, 0x36
        /*0056*/ 	.short	(.L_89 - .L_88)
.L_88:
        /*0058*/ 	.word	0x00000008
.L_89:


//--------------------- .nv.info._Z15polyline_coordsPcPiS0_S0_S0_S0_S0_i --------------------------
	.section	.nv.info._Z15polyline_coordsPcPiS0_S0_S0_S0_S0_i,"",@"SHT_CUDA_INFO"
	.sectionflags	@""
	.align	4


	//----- nvinfo : EIATTR_CUDA_API_VERSION
	.align		4
        /*0000*/ 	.byte	0x04, 0x37
        /*0002*/ 	.short	(.L_91 - .L_90)
.L_90:
        /*0004*/ 	.word	0x00000082


	//----- nvinfo : EIATTR_KPARAM_INFO
	.align		4
.L_91:
        /*0008*/ 	.byte	0x04, 0x17
        /*000a*/ 	.short	(.L_93 - .L_92)
.L_92:
        /*000c*/ 	.word	0x00000000
        /*0010*/ 	.short	0x0007
        /*0012*/ 	.short	0x0038
        /*0014*/ 	.byte	0x00, 0xf0, 0x11, 0x00


	//----- nvinfo : EIATTR_KPARAM_INFO
	.align		4
.L_93:
        /*0018*/ 	.byte	0x04, 0x17
        /*001a*/ 	.short	(.L_95 - .L_94)
.L_94:
        /*001c*/ 	.word	0x00000000
        /*0020*/ 	.short	0x0006
        /*0022*/ 	.short	0x0030
        /*0024*/ 	.byte	0x00, 0xf5, 0x21, 0x00


	//----- nvinfo : EIATTR_KPARAM_INFO
	.align		4
.L_95:
        /*0028*/ 	.byte	0x04, 0x17
        /*002a*/ 	.short	(.L_97 - .L_96)
.L_96:
        /*002c*/ 	.word	0x00000000
        /*0030*/ 	.short	0x0005
        /*0032*/ 	.short	0x0028
        /*0034*/ 	.byte	0x00, 0xf5, 0x21, 0x00


	//----- nvinfo : EIATTR_KPARAM_INFO
	.align		4
.L_97:
        /*0038*/ 	.byte	0x04, 0x17
        /*003a*/ 	.short	(.L_99 - .L_98)
.L_98:
        /*003c*/ 	.word	0x00000000
        /*0040*/ 	.short	0x0004
        /*0042*/ 	.short	0x0020
        /*0044*/ 	.byte	0x00, 0xf5, 0x21, 0x00


	//----- nvinfo : EIATTR_KPARAM_INFO
	.align		4
.L_99:
        /*0048*/ 	.byte	0x04, 0x17
        /*004a*/ 	.short	(.L_101 - .L_100)
.L_100:
        /*004c*/ 	.word	0x00000000
        /*0050*/ 	.short	0x0003
        /*0052*/ 	.short	0x0018
        /*0054*/ 	.byte	0x00, 0xf5, 0x21, 0x00


	//----- nvinfo : EIATTR_KPARAM_INFO
	.align		4
.L_101:
        /*0058*/ 	.byte	0x04, 0x17
        /*005a*/ 	.short	(.L_103 - .L_102)
.L_102:
        /*005c*/ 	.word	0x00000000
        /*0060*/ 	.short	0x0002
        /*0062*/ 	.short	0x0010
        /*0064*/ 	.byte	0x00, 0xf5, 0x21, 0x00


	//----- nvinfo : EIATTR_KPARAM_INFO
	.align		4
.L_103:
        /*0068*/ 	.byte	0x04, 0x17
        /*006a*/ 	.short	(.L_105 - .L_104)
.L_104:
        /*006c*/ 	.word	0x00000000
        /*0070*/ 	.short	0x0001
        /*0072*/ 	.short	0x0008
        /*0074*/ 	.byte	0x00, 0xf5, 0x21, 0x00


	//----- nvinfo : EIATTR_KPARAM_INFO
	.align		4
.L_105:
        /*0078*/ 	.byte	0x04, 0x17
        /*007a*/ 	.short	(.L_107 - .L_106)
.L_106:
        /*007c*/ 	.word	0x00000000
        /*0080*/ 	.short	0x0000
        /*0082*/ 	.short	0x0000
        /*0084*/ 	.byte	0x00, 0xf5, 0x21, 0x00


	//----- nvinfo : EIATTR_SPARSE_MMA_MASK
	.align		4
.L_107:
        /*0088*/ 	.byte	0x03, 0x50
        /*008a*/ 	.short	0x0000


	//----- nvinfo : EIATTR_MAXREG_COUNT
	.align		4
        /*008c*/ 	.byte	0x03, 0x1b
        /*008e*/ 	.short	0x00ff


	//----- nvinfo : EIATTR_MERCURY_ISA_VERSION
	.align		4
        /*0090*/ 	.byte	0x03, 0x5f
        /*0092*/ 	.short	0x0101


	//----- nvinfo : EIATTR_VRC_CTA_INIT_COUNT
	.align		4
        /*0094*/ 	.byte	0x02, 0x4a
	.zero		1
	.zero		1


	//----- nvinfo : EIATTR_EXIT_INSTR_OFFSETS
	.align		4
        /*0098*/ 	.byte	0x04, 0x1c
        /*009a*/ 	.short	(.L_109 - .L_108)


	//   ....[0]....
.L_108:
        /*009c*/ 	.word	0x00000070


	//   ....[1]....
        /*00a0*/ 	.word	0x000001e0


	//----- nvinfo : EIATTR_CBANK_PARAM_SIZE
	.align		4
.L_109:
        /*00a4*/ 	.byte	0x03, 0x19
        /*00a6*/ 	.short	0x003c


	//----- nvinfo : EIATTR_PARAM_CBANK
	.align		4
        /*00a8*/ 	.byte	0x04, 0x0a
        /*00aa*/ 	.short	(.L_111 - .L_110)
	.align		4
.L_110:
        /*00ac*/ 	.word	index@(.nv.constant0._Z15polyline_coordsPcPiS0_S0_S0_S0_S0_i)
        /*00b0*/ 	.short	0x0380
        /*00b2*/ 	.short	0x003c


	//----- nvinfo : EIATTR_SW_WAR
	.align		4
.L_111:
        /*00b4*/ 	.byte	0x04, 0x36
        /*00b6*/ 	.short	(.L_113 - .L_112)
.L_112:
        /*00b8*/ 	.word	0x00000008
.L_113:


//--------------------- .nv.info._Z10merge_scanPcPiS0_PS0_S0_iS0_P11state_arrayILi4EES0_ --------------------------
	.section	.nv.info._Z10merge_scanPcPiS0_PS0_S0_iS0_P11state_arrayILi4EES0_,"",@"SHT_CUDA_INFO"
	.sectionflags	@""
	.align	4


	//----- nvinfo : EIATTR_CUDA_API_VERSION
	.align		4
        /*0000*/ 	.byte	0x04, 0x37
        /*0002*/ 	.short	(.L_115 - .L_114)
.L_114:
        /*0004*/ 	.word	0x00000082


	//----- nvinfo : EIATTR_KPARAM_INFO
	.align		4
.L_115:
        /*0008*/ 	.byte	0x04, 0x17
        /*000a*/ 	.short	(.L_117 - .L_116)
.L_116:
        /*000c*/ 	.word	0x00000000
        /*0010*/ 	.short	0x0008
        /*0012*/ 	.short	0x0040
        /*0014*/ 	.byte	0x00, 0xf5, 0x21, 0x00


	//----- nvinfo : EIATTR_KPARAM_INFO
	.align		4
.L_117:
        /*0018*/ 	.byte	0x04, 0x17
        /*001a*/ 	.short	(.L_119 - .L_118)
.L_118:
        /*001c*/ 	.word	0x00000000
        /*0020*/ 	.short	0x0007
        /*0022*/ 	.short	0x0038
        /*0024*/ 	.byte	0x00, 0xf5, 0x21, 0x00


	//----- nvinfo : EIATTR_KPARAM_INFO
	.align		4
.L_119:
        /*0028*/ 	.byte	0x04, 0x17
        /*002a*/ 	.short	(.L_121 - .L_120)
.L_120:
        /*002c*/ 	.word	0x00000000
        /*0030*/ 	.short	0x0006
        /*0032*/ 	.short	0x0030
        /*0034*/ 	.byte	0x00, 0xf5, 0x21, 0x00


	//----- nvinfo : EIATTR_KPARAM_INFO
	.align		4
.L_121:
        /*0038*/ 	.byte	0x04, 0x17
        /*003a*/ 	.short	(.L_123 - .L_122)
.L_122:
        /*003c*/ 	.word	0x00000000
        /*0040*/ 	.short	0x0005
        /*0042*/ 	.short	0x0028
        /*0044*/ 	.byte	0x00, 0xf0, 0x11, 0x00


	//----- nvinfo : EIATTR_KPARAM_INFO
	.align		4
.L_123:
        /*0048*/ 	.byte	0x04, 0x17
        /*004a*/ 	.short	(.L_125 - .L_124)
.L_124:
        /*004c*/ 	.word	0x00000000
        /*0050*/ 	.short	0x0004
        /*0052*/ 	.short	0x0020
        /*0054*/ 	.byte	0x00, 0xf5, 0x21, 0x00


	//----- nvinfo : EIATTR_KPARAM_INFO
	.align		4
.L_125:
        /*0058*/ 	.byte	0x04, 0x17
        /*005a*/ 	.short	(.L_127 - .L_126)
.L_126:
        /*005c*/ 	.word	0x00000000
        /*0060*/ 	.short	0x0003
        /*0062*/ 	.short	0x0018
        /*0064*/ 	.byte	0x00, 0xf5, 0x21, 0x00


	//----- nvinfo : EIATTR_KPARAM_INFO
	.align		4
.L_127:
        /*0068*/ 	.byte	0x04, 0x17
        /*006a*/ 	.short	(.L_129 - .L_128)
.L_128:
        /*006c*/ 	.word	0x00000000
        /*0070*/ 	.short	0x0002
        /*0072*/ 	.short	0x0010
        /*0074*/ 	.byte	0x00, 0xf5, 0x21, 0x00


	//----- nvinfo : EIATTR_KPARAM_INFO
	.align		4
.L_129:
        /*0078*/ 	.byte	0x04, 0x17
        /*007a*/ 	.short	(.L_131 - .L_130)
.L_130:
        /*007c*/ 	.word	0x00000000
        /*0080*/ 	.short	0x0001
        /*0082*/ 	.short	0x0008
        /*0084*/ 	.byte	0x00, 0xf5, 0x21, 0x00


	//----- nvinfo : EIATTR_KPARAM_INFO
	.align		4
.L_131:
        /*0088*/ 	.byte	0x04, 0x17
        /*008a*/ 	.short	(.L_133 - .L_132)
.L_132:
        /*008c*/ 	.word	0x00000000
        /*0090*/ 	.short	0x0000
        /*0092*/ 	.short	0x0000
        /*0094*/ 	.byte	0x00, 0xf5, 0x21, 0x00


	//----- nvinfo : EIATTR_SPARSE_MMA_MASK
	.align		4
.L_133:
        /*0098*/ 	.byte	0x03, 0x50
        /*009a*/ 	.short	0x0000


	//----- nvinfo : EIATTR_MAXREG_COUNT
	.align		4
        /*009c*/ 	.byte	0x03, 0x1b
        /*009e*/ 	.short	0x00ff


	//----- nvinfo : EIATTR_NUM_BARRIERS
	.align		4
        /*00a0*/ 	.byte	0x02, 0x4c
        /*00a2*/ 	.byte	0x01
	.zero		1


	//----- nvinfo : EIATTR_EXTERNS
	.align		4
        /*00a4*/ 	.byte	0x04, 0x0f
        /*00a6*/ 	.short	(.L_135 - .L_134)


	//   ....[0]....
	.align		4
.L_134:
        /*00a8*/ 	.word	index@(free)


	//   ....[1]....
	.align		4
        /*00ac*/ 	.word	index@(malloc)


	//----- nvinfo : EIATTR_MERCURY_ISA_VERSION
	.align		4
.L_135:
        /*00b0*/ 	.byte	0x03, 0x5f
        /*00b2*/ 	.short	0x0101


	//----- nvinfo : EIATTR_INT_WARP_WIDE_INSTR_OFFSETS
	.align		4
        /*00b4*/ 	.byte	0x04, 0x31
        /*00b6*/ 	.short	(.L_137 - .L_136)


	//   ....[0]....
.L_136:
        /*00b8*/ 	.word	0x00002a00


	//----- nvinfo : EIATTR_COOP_GROUP_MASK_REGIDS
	.align		4
.L_137:
        /*00bc*/ 	.byte	0x04, 0x29
        /*00be*/ 	.short	(.L_139 - .L_138)


	//   ....[0]....
.L_138:
        /*00c0*/ 	.word	0xffffffff


	//   ....[1]....
        /*00c4*/ 	.word	0xffffffff


	//   ....[2]....
        /*00c8*/ 	.word	0xffffffff


	//   ....[3]....
        /*00cc*/ 	.word	0xffffffff


	//   ....[4]....
        /*00d0*/ 	.word	0xffffffff


	//   ....[5]....
        /*00d4*/ 	.word	0xffffffff


	//   ....[6]....
        /*00d8*/ 	.word	0xffffffff


	//   ....[7]....
        /*00dc*/ 	.word	0xffffffff


	//   ....[8]....
        /*00e0*/ 	.word	0xffffffff


	//   ....[9]....
        /*00e4*/ 	.word	0xffffffff


	//   ....[10]....
        /*00e8*/ 	.word	0xffffffff


	//   ....[11]....
        /*00ec*/ 	.word	0xffffffff


	//   ....[12]....
        /*00f0*/ 	.word	0xffffffff


	//   ....[13]....
        /*00f4*/ 	.word	0x0500000f


	//   ....[14]....
        /*00f8*/ 	.word	0x0500000f


	//   ....[15]....
        /*00fc*/ 	.word	0x0500000f


	//   ....[16]....
        /*0100*/ 	.word	0x0500000f


	//   ....[17]....
        /*0104*/ 	.word	0x0500000f


	//   ....[18]....
        /*0108*/ 	.word	0x0500000f


	//   ....[19]....
        /*010c*/ 	.word	0x0500000f


	//   ....[20]....
        /*0110*/ 	.word	0x0500000f


	//   ....[21]....
        /*0114*/ 	.word	0x0500000f


	//   ....[22]....
        /*0118*/ 	.word	0x0500000f


	//   ....[23]....
        /*011c*/ 	.word	0x0500000f


	//   ....[24]....
        /*0120*/ 	.word	0x0500000f


	//   ....[25]....
        /*0124*/ 	.word	0x0500000f


	//----- nvinfo : EIATTR_COOP_GROUP_INSTR_OFFSETS
	.align		4
.L_139:
        /*0128*/ 	.byte	0x04, 0x28
        /*012a*/ 	.short	(.L_141 - .L_140)


	//   ....[0]....
.L_140:
        /*012c*/ 	.word	0x00000e80


	//   ....[1]....
        /*0130*/ 	.word	0x00001030


	//   ....[2]....
        /*0134*/ 	.word	0x000011d0


	//   ....[3]....
        /*0138*/ 	.word	0x00001370


	//   ....[4]....
        /*013c*/ 	.word	0x00001510


	//   ....[5]....
        /*0140*/ 	.word	0x00001770


	//   ....[6]....
        /*0144*/ 	.word	0x00001790


	//   ....[7]....
        /*0148*/ 	.word	0x00002360


	//   ....[8]....
        /*014c*/ 	.word	0x00002380


	//   ....[9]....
        /*0150*/ 	.word	0x000023a0


	//   ....[10]....
        /*0154*/ 	.word	0x000023c0


	//   ....[11]....
        /*0158*/ 	.word	0x000023e0


	//   ....[12]....
        /*015c*/ 	.word	0x00002400


	//   ....[13]....
        /*0160*/ 	.word	0x00002c70


	//   ....[14]....
        /*0164*/ 	.word	0x00002e40


	//   ....[15]....
        /*0168*/ 	.word	0x00003020


	//   ....[16]....
        /*016c*/ 	.word	0x00003200


	//   ....[17]....
        /*0170*/ 	.word	0x000033e0


	//   ....[18]....
        /*0174*/ 	.word	0x000036a0


	//   ....[19]....
        /*0178*/ 	.word	0x00003710


	//   ....[20]....
        /*017c*/ 	.word	0x00003790


	//   ....[21]....
        /*0180*/ 	.word	0x00003810


	//   ....[22]....
        /*0184*/ 	.word	0x00003890


	//   ....[23]....
        /*0188*/ 	.word	0x00003910


	//   ....[24]....
        /*018c*/ 	.word	0x00003990


	//   ....[25]....
        /*0190*/ 	.word	0x00003a20


	//----- nvinfo : EIATTR_VRC_CTA_INIT_COUNT
	.align		4
.L_141:
        /*0194*/ 	.byte	0x02, 0x4a
	.zero		1
	.zero		1


	//----- nvinfo : EIATTR_SYSCALL_OFFSETS
	.align		4
        /*0198*/ 	.byte	0x04, 0x46
        /*019a*/ 	.short	(.L_143 - .L_142)


	//   ....[0]....
.L_142:
        /*019c*/ 	.word	0x00000230


	//   ....[1]....
        /*01a0*/ 	.word	0x00002720


	//   ....[2]....
        /*01a4*/ 	.word	0x00002910


	//----- nvinfo : EIATTR_EXIT_INSTR_OFFSETS
	.align		4
.L_143:
        /*01a8*/ 	.byte	0x04, 0x1c
        /*01aa*/ 	.short	(.L_145 - .L_144)


	//   ....[0]....
.L_144:
        /*01ac*/ 	.word	0x00000160


	//   ....[1]....
        /*01b0*/ 	.word	0x00002c10


	//----- nvinfo : EIATTR_CRS_STACK_SIZE
	.align		4
.L_145:
        /*01b4*/ 	.byte	0x04, 0x1e
        /*01b6*/ 	.short	(.L_147 - .L_146)
.L_146:
        /*01b8*/ 	.word	0x00000000


	//----- nvinfo : EIATTR_CBANK_PARAM_SIZE
	.align		4
.L_147:
        /*01bc*/ 	.byte	0x03, 0x19
        /*01be*/ 	.short	0x0048


	//----- nvinfo : EIATTR_PARAM_CBANK
	.align		4
        /*01c0*/ 	.byte	0x04, 0x0a
        /*01c2*/ 	.short	(.L_149 - .L_148)
	.align		4
.L_148:
        /*01c4*/ 	.word	index@(.nv.constant0._Z10merge_scanPcPiS0_PS0_S0_iS0_P11state_arrayILi4EES0_)
        /*01c8*/ 	.short	0x0380
        /*01ca*/ 	.short	0x0048


	//----- nvinfo : EIATTR_SW_WAR
	.align		4
.L_149:
        /*01cc*/ 	.byte	0x04, 0x36
        /*01ce*/ 	.short	(.L_151 - .L_150)
.L_150:
        /*01d0*/ 	.word	0x00000008
.L_151:


//--------------------- .nv.info._Z21remove_empty_elementsPPiS_iS_S_S_S_S_ --------------------------
	.section	.nv.info._Z21remove_empty_elementsPPiS_iS_S_S_S_S_,"",@"SHT_CUDA_INFO"
	.sectionflags	@""
	.align	4


	//----- nvinfo : EIATTR_CUDA_API_VERSION
	.align		4
        /*0000*/ 	.byte	0x04, 0x37
        /*0002*/ 	.short	(.L_153 - .L_152)
.L_152:
        /*0004*/ 	.word	0x00000082


	//----- nvinfo : EIATTR_KPARAM_INFO
	.align		4
.L_153:
        /*0008*/ 	.byte	0x04, 0x17
        /*000a*/ 	.short	(.L_155 - .L_154)
.L_154:
        /*000c*/ 	.word	0x00000000
        /*0010*/ 	.short	0x0007
        /*0012*/ 	.short	0x0038
        /*0014*/ 	.byte	0x00, 0xf5, 0x21, 0x00


	//----- nvinfo : EIATTR_KPARAM_INFO
	.align		4
.L_155:
        /*0018*/ 	.byte	0x04, 0x17
        /*001a*/ 	.short	(.L_157 - .L_156)
.L_156:
        /*001c*/ 	.word	0x00000000
        /*0020*/ 	.short	0x0006
        /*0022*/ 	.short	0x0030
        /*0024*/ 	.byte	0x00, 0xf5, 0x21, 0x00


	//----- nvinfo : EIATTR_KPARAM_INFO
	.align		4
.L_157:
        /*0028*/ 	.byte	0x04, 0x17
        /*002a*/ 	.short	(.L_159 - .L_158)
.L_158:
        /*002c*/ 	.word	0x00000000
        /*0030*/ 	.short	0x0005
        /*0032*/ 	.short	0x0028
        /*0034*/ 	.byte	0x00, 0xf5, 0x21, 0x00


	//----- nvinfo : EIATTR_KPARAM_INFO
	.align		4
.L_159:
        /*0038*/ 	.byte	0x04, 0x17
        /*003a*/ 	.short	(.L_161 - .L_160)
.L_160:
        /*003c*/ 	.word	0x00000000
        /*0040*/ 	.short	0x0004
        /*0042*/ 	.short	0x0020
        /*0044*/ 	.byte	0x00, 0xf5, 0x21, 0x00


	//----- nvinfo : EIATTR_KPARAM_INFO
	.align		4
.L_161:
        /*0048*/ 	.byte	0x04, 0x17
        /*004a*/ 	.short	(.L_163 - .L_162)
.L_162:
        /*004c*/ 	.word	0x00000000
        /*0050*/ 	.short	0x0003
        /*0052*/ 	.short	0x0018
        /*0054*/ 	.byte	0x00, 0xf5, 0x21, 0x00


	//----- nvinfo : EIATTR_KPARAM_INFO
	.align		4
.L_163:
        /*0058*/ 	.byte	0x04, 0x17
        /*005a*/ 	.short	(.L_165 - .L_164)
.L_164:
        /*005c*/ 	.word	0x00000000
        /*0060*/ 	.short	0x0002
        /*0062*/ 	.short	0x0010
        /*0064*/ 	.byte	0x00, 0xf0, 0x11, 0x00


	//----- nvinfo : EIATTR_KPARAM_INFO
	.align		4
.L_165:
        /*0068*/ 	.byte	0x04, 0x17
        /*006a*/ 	.short	(.L_167 - .L_166)
.L_166:
        /*006c*/ 	.word	0x00000000
        /*0070*/ 	.short	0x0001
        /*0072*/ 	.short	0x0008
        /*0074*/ 	.byte	0x00, 0xf5, 0x21, 0x00


	//----- nvinfo : EIATTR_KPARAM_INFO
	.align		4
.L_167:
        /*0078*/ 	.byte	0x04, 0x17
        /*007a*/ 	.short	(.L_169 - .L_168)
.L_168:
        /*007c*/ 	.word	0x00000000
        /*0080*/ 	.short	0x0000
        /*0082*/ 	.short	0x0000
        /*0084*/ 	.byte	0x00, 0xf5, 0x21, 0x00


	//----- nvinfo : EIATTR_SPARSE_MMA_MASK
	.align		4
.L_169:
        /*0088*/ 	.byte	0x03, 0x50
        /*008a*/ 	.short	0x0000


	//----- nvinfo : EIATTR_MAXREG_COUNT
	.align		4
        /*008c*/ 	.byte	0x03, 0x1b
        /*008e*/ 	.short	0x00ff


	//----- nvinfo : EIATTR_NUM_BARRIERS
	.align		4
        /*0090*/ 	.byte	0x02, 0x4c
        /*0092*/ 	.byte	0x01
	.zero		1


	//----- nvinfo : EIATTR_EXTERNS
	.align		4
        /*0094*/ 	.byte	0x04, 0x0f
        /*0096*/ 	.short	(.L_171 - .L_170)


	//   ....[0]....
	.align		4
.L_170:
        /*0098*/ 	.word	index@(free)


	//----- nvinfo : EIATTR_MERCURY_ISA_VERSION
	.align		4
.L_171:
        /*009c*/ 	.byte	0x03, 0x5f
        /*009e*/ 	.short	0x0101


	//----- nvinfo : EIATTR_VRC_CTA_INIT_COUNT
	.align		4
        /*00a0*/ 	.byte	0x02, 0x4a
	.zero		1
	.zero		1


	//----- nvinfo : EIATTR_SYSCALL_OFFSETS
	.align		4
        /*00a4*/ 	.byte	0x04, 0x46
        /*00a6*/ 	.short	(.L_173 - .L_172)


	//   ....[0]....
.L_172:
        /*00a8*/ 	.word	0x000004c0


	//----- nvinfo : EIATTR_EXIT_INSTR_OFFSETS
	.align		4
.L_173:
        /*00ac*/ 	.byte	0x04, 0x1c
        /*00ae*/ 	.short	(.L_175 - .L_174)


	//   ....[0]....
.L_174:
        /*00b0*/ 	.word	0x00000150


	//   ....[1]....
        /*00b4*/ 	.word	0x000005b0


	//----- nvinfo : EIATTR_CRS_STACK_SIZE
	.align		4
.L_175:
        /*00b8*/ 	.byte	0x04, 0x1e
        /*00ba*/ 	.short	(.L_177 - .L_176)
.L_176:
        /*00bc*/ 	.word	0x00000000


	//----- nvinfo : EIATTR_CBANK_PARAM_SIZE
	.align		4
.L_177:
        /*00c0*/ 	.byte	0x03, 0x19
        /*00c2*/ 	.short	0x0040


	//----- nvinfo : EIATTR_PARAM_CBANK
	.align		4
        /*00c4*/ 	.byte	0x04, 0x0a
        /*00c6*/ 	.short	(.L_179 - .L_178)
	.align		4
.L_178:
        /*00c8*/ 	.word	index@(.nv.constant0._Z21remove_empty_elementsPPiS_iS_S_S_S_S_)
        /*00cc*/ 	.short	0x0380
        /*00ce*/ 	.short	0x0040


	//----- nvinfo : EIATTR_SW_WAR
	.align		4
.L_179:
        /*00d0*/ 	.byte	0x04, 0x36
        /*00d2*/ 	.short	(.L_181 - .L_180)
.L_180:
        /*00d4*/ 	.word	0x00000008
.L_181:


//--------------------- .nv.callgraph             --------------------------
	.section	.nv.callgraph,"",@"SHT_CUDA_CALLGRAPH"
	.align	4
	.sectionentsize	8
	.align		4
        /*0000*/ 	.word	0x00000000
	.align		4
        /*0004*/ 	.word	0xffffffff
	.align		4
        /*0008*/ 	.word	index@(_Z10merge_scanPcPiS0_PS0_S0_iS0_P11state_arrayILi4EES0_)
	.align		4
        /*000c*/ 	.word	index@(free)
	.align		4
        /*0010*/ 	.word	index@(_Z10merge_scanPcPiS0_PS0_S0_iS0_P11state_arrayILi4EES0_)
	.align		4
        /*0014*/ 	.word	index@(malloc)
	.align		4
        /*0018*/ 	.word	index@(_Z21remove_empty_elementsPPiS_iS_S_S_S_S_)
	.align		4
        /*001c*/ 	.word	index@(free)
	.align		4
        /*0020*/ 	.word	0x00000000
	.align		4
        /*0024*/ 	.word	0xfffffffe
	.align		4
        /*0028*/ 	.word	0x00000000
	.align		4
        /*002c*/ 	.word	0xfffffffd
	.align		4
        /*0030*/ 	.word	0x00000000
	.align		4
        /*0034*/ 	.word	0xfffffffc


//--------------------- .nv.constant3             --------------------------
	.section	.nv.constant3,"a",@progbits
	.align	4
.nv.constant3:
	.type		d_D,@object
	.size		d_D,(d_E - d_D)
d_D:
	.zero		4096
	.type		d_E,@object
	.size		d_E,(.L_1 - d_E)
d_E:
	.zero		1024
.L_1:


//--------------------- .nv.constant4             --------------------------
	.section	.nv.constant4,"a",@progbits
	.align	8
	.align		8
.nv.constant4:
        /*0000*/ 	.dword	_ZN34_INTERNAL_279ee364_4_k_cu_31e7296c4cuda3std3__45__cpo5beginE
	.align		8
        /*0008*/ 	.dword	_ZN34_INTERNAL_279ee364_4_k_cu_31e7296c4cuda3std3__45__cpo3endE
	.align		8
        /*0010*/ 	.dword	_ZN34_INTERNAL_279ee364_4_k_cu_31e7296c4cuda3std3__45__cpo6cbeginE
	.align		8
        /*0018*/ 	.dword	_ZN34_INTERNAL_279ee364_4_k_cu_31e7296c4cuda3std3__45__cpo4cendE
	.align		8
        /*0020*/ 	.dword	_ZN34_INTERNAL_279ee364_4_k_cu_31e7296c4cuda3std3__45__cpo6rbeginE
	.align		8
        /*0028*/ 	.dword	_ZN34_INTERNAL_279ee364_4_k_cu_31e7296c4cuda3std3__45__cpo4rendE
	.align		8
        /*0030*/ 	.dword	_ZN34_INTERNAL_279ee364_4_k_cu_31e7296c4cuda3std3__45__cpo7crbeginE
	.align		8
        /*0038*/ 	.dword	_ZN34_INTERNAL_279ee364_4_k_cu_31e7296c4cuda3std3__45__cpo5crendE
	.align		8
        /*0040*/ 	.dword	_ZN34_INTERNAL_279ee364_4_k_cu_31e7296c4cuda3std3__436_GLOBAL__N__279ee364_4_k_cu_31e7296c6ignoreE
	.align		8
        /*0048*/ 	.dword	_ZN34_INTERNAL_279ee364_4_k_cu_31e7296c4cuda3std3__419piecewise_constructE
	.align		8
        /*0050*/ 	.dword	_ZN34_INTERNAL_279ee364_4_k_cu_31e7296c4cuda3std3__48in_placeE
	.align		8
        /*0058*/ 	.dword	_ZN34_INTERNAL_279ee364_4_k_cu_31e7296c4cuda3std3__420unreachable_sentinelE
	.align		8
        /*0060*/ 	.dword	_ZN34_INTERNAL_279ee364_4_k_cu_31e7296c4cuda3std3__47nulloptE
	.align		8
        /*0068*/ 	.dword	_ZN34_INTERNAL_279ee364_4_k_cu_31e7296c4cuda3std3__48unexpectE
	.align		8
        /*0070*/ 	.dword	_ZN34_INTERNAL_279ee364_4_k_cu_31e7296c4cuda3std6ranges3__45__cpo4swapE
	.align		8
        /*0078*/ 	.dword	_ZN34_INTERNAL_279ee364_4_k_cu_31e7296c4cuda3std6ranges3__45__cpo9iter_moveE
	.align		8
        /*0080*/ 	.dword	_ZN34_INTERNAL_279ee364_4_k_cu_31e7296c4cuda3std6ranges3__45__cpo5beginE
	.align		8
        /*0088*/ 	.dword	_ZN34_INTERNAL_279ee364_4_k_cu_31e7296c4cuda3std6ranges3__45__cpo3endE
	.align		8
        /*0090*/ 	.dword	_ZN34_INTERNAL_279ee364_4_k_cu_31e7296c4cuda3std6ranges3__45__cpo6cbeginE
	.align		8
        /*0098*/ 	.dword	_ZN34_INTERNAL_279ee364_4_k_cu_31e7296c4cuda3std6ranges3__45__cpo4cendE
	.align		8
        /*00a0*/ 	.dword	_ZN34_INTERNAL_279ee364_4_k_cu_31e7296c4cuda3std6ranges3__45__cpo7advanceE
	.align		8
        /*00a8*/ 	.dword	_ZN34_INTERNAL_279ee364_4_k_cu_31e7296c4cuda3std6ranges3__45__cpo9iter_swapE
	.align		8
        /*00b0*/ 	.dword	_ZN34_INTERNAL_279ee364_4_k_cu_31e7296c4cuda3std6ranges3__45__cpo4nextE
	.align		8
        /*00b8*/ 	.dword	_ZN34_INTERNAL_279ee364_4_k_cu_31e7296c4cuda3std6ranges3__45__cpo4prevE
	.align		8
        /*00c0*/ 	.dword	_ZN34_INTERNAL_279ee364_4_k_cu_31e7296c4cuda3std6ranges3__45__cpo4dataE
	.align		8
        /*00c8*/ 	.dword	_ZN34_INTERNAL_279ee364_4_k_cu_31e7296c4cuda3std6ranges3__45__cpo5cdataE
	.align		8
        /*00d0*/ 	.dword	_ZN34_INTERNAL_279ee364_4_k_cu_31e7296c4cuda3std6ranges3__45__cpo4sizeE
	.align		8
        /*00d8*/ 	.dword	_ZN34_INTERNAL_279ee364_4_k_cu_31e7296c4cuda3std6ranges3__45__cpo5ssizeE
	.align		8
        /*00e0*/ 	.dword	_ZN34_INTERNAL_279ee364_4_k_cu_31e7296c4cuda3std6ranges3__45__cpo8distanceE
	.align		8
        /*00e8*/ 	.dword	_ZN34_INTERNAL_279ee364_4_k_cu_31e7296c6thrust24THRUST_300001_SM_1000_NS6system6detail10sequential3seqE
	.align		8
        /*00f0*/ 	.dword	_ZN34_INTERNAL_279ee364_4_k_cu_31e7296c6thrust24THRUST_300001_SM_1000_NS12placeholders2_1E
	.align		8
        /*00f8*/ 	.dword	_ZN34_INTERNAL_279ee364_4_k_cu_31e7296c6thrust24THRUST_300001_SM_1000_NS12placeholders2_2E
	.align		8
        /*0100*/ 	.dword	_ZN34_INTERNAL_279ee364_4_k_cu_31e7296c6thrust24THRUST_300001_SM_1000_NS12placeholders2_3E
	.align		8
        /*0108*/ 	.dword	_ZN34_INTERNAL_279ee364_4_k_cu_31e7296c6thrust24THRUST_300001_SM_1000_NS12placeholders2_4E
	.align		8
        /*0110*/ 	.dword	_ZN34_INTERNAL_279ee364_4_k_cu_31e7296c6thrust24THRUST_300001_SM_1000_NS12placeholders2_5E
	.align		8
        /*0118*/ 	.dword	_ZN34_INTERNAL_279ee364_4_k_cu_31e7296c6thrust24THRUST_300001_SM_1000_NS12placeholders2_6E
	.align		8
        /*0120*/ 	.dword	_ZN34_INTERNAL_279ee364_4_k_cu_31e7296c6thrust24THRUST_300001_SM_1000_NS12placeholders2_7E
	.align		8
        /*0128*/ 	.dword	_ZN34_INTERNAL_279ee364_4_k_cu_31e7296c6thrust24THRUST_300001_SM_1000_NS12placeholders2_8E
	.align		8
        /*0130*/ 	.dword	_ZN34_INTERNAL_279ee364_4_k_cu_31e7296c6thrust24THRUST_300001_SM_1000_NS12placeholders2_9E
	.align		8
        /*0138*/ 	.dword	_ZN34_INTERNAL_279ee364_4_k_cu_31e7296c6thrust24THRUST_300001_SM_1000_NS12placeholders3_10E
	.align		8
        /*0140*/ 	.dword	free
	.align		8
        /*0148*/ 	.dword	malloc


//--------------------- .text._ZN3cub18CUB_300001_SM_10006detail11EmptyKernelIvEEvv --------------------------
	.section	.text._ZN3cub18CUB_300001_SM_10006detail11EmptyKernelIvEEvv,"ax",@progbits
	.align	128
        .global         _ZN3cub18CUB_300001_SM_10006detail11EmptyKernelIvEEvv
        .type           _ZN3cub18CUB_300001_SM_10006detail11EmptyKernelIvEEvv,@function
        .size           _ZN3cub18CUB_300001_SM_10006detail11EmptyKernelIvEEvv,(.L_x_52 - _ZN3cub18CUB_300001_SM_10006detail11EmptyKernelIvEEvv)
        .other          _ZN3cub18CUB_300001_SM_10006detail11EmptyKernelIvEEvv,@"STO_CUDA_ENTRY STV_DEFAULT"
_ZN3cub18CUB_300001_SM_10006detail11EmptyKernelIvEEvv:
.text._ZN3cub18CUB_300001_SM_10006detail11EmptyKernelIvEEvv:
[----:B------:R-:W-:Y:S01]  /*0000*/  LDC R1, c[0x0][0x37c] ;  /* 0x0000df00ff017b82 */ /* 0x000fe20000000800 */
[----:B------:R-:W-:Y:S05]  /*0010*/  EXIT ;  /* 0x000000000000794d */ /* 0x000fea0003800000 */
.L_x_0:
[----:B------:R-:W-:-:S00]  /*0020*/  BRA `(.L_x_0) ;  /* 0xfffffffc00fc7947 */ /* 0x000fc0000383ffff */
[----:B------:R-:W-:-:S00]  /*0030*/  NOP ;  /* 0x0000000000007918 */ /* 0x000fc00000000000 */
        /* <DEDUP_REMOVED lines=12> */
.L_x_52:


//--------------------- .text._Z11clear_arrayPii  --------------------------
	.section	.text._Z11clear_arrayPii,"ax",@progbits
	.align	128
        .global         _Z11clear_arrayPii
        .type           _Z11clear_arrayPii,@function
        .size           _Z11clear_arrayPii,(.L_x_53 - _Z11clear_arrayPii)
        .other          _Z11clear_arrayPii,@"STO_CUDA_ENTRY STV_DEFAULT"
_Z11clear_arrayPii:
.text._Z11clear_arrayPii:
[----:B------:R-:W-:Y:S01]  /*0000*/  LDC R1, c[0x0][0x37c] ;  /* 0x0000df00ff017b82 */ /* 0x000fe20000000800 */
[----:B------:R-:W0:Y:S07]  /*0010*/  S2R R5, SR_TID.X ;  /* 0x0000000000057919 */ /* 0x000e2e0000002100 */
[----:B------:R-:W0:Y:S01]  /*0020*/  S2UR UR4, SR_CTAID.X ;  /* 0x00000000000479c3 */ /* 0x000e220000002500 */
[----:B------:R-:W1:Y:S07]  /*0030*/  LDCU UR5, c[0x0][0x388] ;  /* 0x00007100ff0577ac */ /* 0x000e6e0008000800 */
[----:B------:R-:W0:Y:S02]  /*0040*/  LDC R0, c[0x0][0x360] ;  /* 0x0000d800ff007b82 */ /* 0x000e240000000800 */
[----:B0-----:R-:W-:-:S05]  /*0050*/  IMAD R5, R0, UR4, R5 ;  /* 0x0000000400057c24 */ /* 0x001fca000f8e0205 */
[----:B-1----:R-:W-:-:S13]  /*0060*/  ISETP.GE.AND P0, PT, R5, UR5, PT ;  /* 0x0000000505007c0c */ /* 0x002fda000bf06270 */
[----:B------:R-:W-:Y:S05]  /*0070*/  @P0 EXIT ;  /* 0x000000000000094d */ /* 0x000fea0003800000 */
[----:B------:R-:W0:Y:S01]  /*0080*/  LDC.64 R2, c[0x0][0x380] ;  /* 0x0000e000ff027b82 */ /* 0x000e220000000a00 */
[----:B------:R-:W1:Y:S01]  /*0090*/  LDCU.64 UR4, c[0x0][0x358] ;  /* 0x00006b00ff0477ac */ /* 0x000e620008000a00 */
[----:B0-----:R-:W-:-:S05]  /*00a0*/  IMAD.WIDE R2, R5, 0x4, R2 ;  /* 0x0000000405027825 */ /* 0x001fca00078e0202 */
[----:B-1----:R-:W-:Y:S01]  /*00b0*/  STG.E desc[UR4][R2.64], RZ ;  /* 0x000000ff02007986 */ /* 0x002fe2000c101904 */
[----:B------:R-:W-:Y:S05]  /*00c0*/  EXIT ;  /* 0x000000000000794d */ /* 0x000fea0003800000 */
.L_x_1:
        /* <DEDUP_REMOVED lines=11> */
.L_x_53:


//--------------------- .text._Z15polyline_coordsPcPiS0_S0_S0_S0_S0_i --------------------------
	.section	.text._Z15polyline_coordsPcPiS0_S0_S0_S0_S0_i,"ax",@progbits
	.align	128
        .global         _Z15polyline_coordsPcPiS0_S0_S0_S0_S0_i
        .type           _Z15polyline_coordsPcPiS0_S0_S0_S0_S0_i,@function
        .size           _Z15polyline_coordsPcPiS0_S0_S0_S0_S0_i,(.L_x_54 - _Z15polyline_coordsPcPiS0_S0_S0_S0_S0_i)
        .other          _Z15polyline_coordsPcPiS0_S0_S0_S0_S0_i,@"STO_CUDA_ENTRY STV_DEFAULT"
_Z15polyline_coordsPcPiS0_S0_S0_S0_S0_i:
.text._Z15polyline_coordsPcPiS0_S0_S0_S0_S0_i:
        /* <DEDUP_REMOVED lines=9> */
[----:B------:R-:W1:Y:S07]  /*0090*/  LDCU.64 UR4, c[0x0][0x358] ;  /* 0x00006b00ff0477ac */ /* 0x000e6e0008000a00 */
[----:B------:R-:W2:Y:S08]  /*00a0*/  LDC.64 R2, c[0x0][0x390] ;  /* 0x0000e400ff027b82 */ /* 0x000eb00000000a00 */
[----:B------:R-:W3:Y:S01]  /*00b0*/  LDC.64 R8, c[0x0][0x3a0] ;  /* 0x0000e800ff087b82 */ /* 0x000ee20000000a00 */
[----:B0-----:R-:W-:-:S07]  /*00c0*/  IMAD.WIDE R6, R0, 0x4, R6 ;  /* 0x0000000400067825 */ /* 0x001fce00078e0206 */
[----:B------:R-:W0:Y:S01]  /*00d0*/  LDC.64 R4, c[0x0][0x388] ;  /* 0x0000e200ff047b82 */ /* 0x000e220000000a00 */
[----:B-1----:R-:W3:Y:S01]  /*00e0*/  LDG.E R7, desc[UR4][R6.64] ;  /* 0x0000000406077981 */ /* 0x002ee2000c1e1900 */
[----:B--2---:R-:W-:-:S06]  /*00f0*/  IMAD.WIDE R2, R0, 0x4, R2 ;  /* 0x0000000400027825 */ /* 0x004fcc00078e0202 */
[----:B------:R-:W1:Y:S01]  /*0100*/  LDC.64 R10, c[0x0][0x3a8] ;  /* 0x0000ea00ff0a7b82 */ /* 0x000e620000000a00 */
[----:B------:R-:W2:Y:S07]  /*0110*/  LDG.E R2, desc[UR4][R2.64] ;  /* 0x0000000402027981 */ /* 0x000eae000c1e1900 */
[----:B------:R-:W4:Y:S01]  /*0120*/  LDC.64 R12, c[0x0][0x3b0] ;  /* 0x0000ec00ff0c7b82 */ /* 0x000f220000000a00 */
[----:B0-----:R-:W-:-:S06]  /*0130*/  IMAD.WIDE R4, R0, 0x4, R4 ;  /* 0x0000000400047825 */ /* 0x001fcc00078e0204 */
[----:B------:R-:W5:Y:S01]  /*0140*/  LDG.E R5, desc[UR4][R4.64] ;  /* 0x0000000404057981 */ /* 0x000f62000c1e1900 */
[----:B---3--:R-:W-:-:S06]  /*0150*/  IMAD.WIDE R8, R7, 0x4, R8 ;  /* 0x0000000407087825 */ /* 0x008fcc00078e0208 */
[----:B------:R-:W2:Y:S01]  /*0160*/  LDG.E R9, desc[UR4][R8.64+0x1c] ;  /* 0x00001c0408097981 */ /* 0x000ea2000c1e1900 */
[----:B-1----:R-:W-:-:S04]  /*0170*/  IMAD.WIDE R6, R0, 0x4, R10 ;  /* 0x0000000400067825 */ /* 0x002fc800078e020a */
[----:B----4-:R-:W-:Y:S01]  /*0180*/  IMAD.WIDE R10, R0, 0x4, R12 ;  /* 0x00000004000a7825 */ /* 0x010fe200078e020c */
[----:B--2---:R-:W-:-:S04]  /*0190*/  IADD3 R15, PT, PT, R2, 0x3, R9 ;  /* 0x00000003020f7810 */ /* 0x004fc80007ffe009 */
[----:B-----5:R-:W-:-:S04]  /*01a0*/  IADD3 R14, PT, PT, -R15, R2, R5 ;  /* 0x000000020f0e7210 */ /* 0x020fc80007ffe105 */
[----:B------:R-:W-:-:S05]  /*01b0*/  IADD3 R17, PT, PT, R14, -0x2, RZ ;  /* 0xfffffffe0e117810 */ /* 0x000fca0007ffe0ff */
[----:B------:R-:W-:Y:S04]  /*01c0*/  STG.E desc[UR4][R6.64], R17 ;  /* 0x0000001106007986 */ /* 0x000fe8000c101904 */
[----:B------:R-:W-:Y:S01]  /*01d0*/  STG.E desc[UR4][R10.64], R15 ;  /* 0x0000000f0a007986 */ /* 0x000fe2000c101904 */
[----:B------:R-:W-:Y:S05]  /*01e0*/  EXIT ;  /* 0x000000000000794d */ /* 0x000fea0003800000 */
.L_x_2:
        /* <DEDUP_REMOVED lines=9> */
.L_x_54:


//--------------------- .text._Z10merge_scanPcPiS0_PS0_S0_iS0_P11state_arrayILi4EES0_ --------------------------
	.section	.text._Z10merge_scanPcPiS0_PS0_S0_iS0_P11state_arrayILi4EES0_,"ax",@progbits
	.align	128
        .global         _Z10merge_scanPcPiS0_PS0_S0_iS0_P11state_arrayILi4EES0_
        .type           _Z10merge_scanPcPiS0_PS0_S0_iS0_P11state_arrayILi4EES0_,@function
        .size           _Z10merge_scanPcPiS0_PS0_S0_iS0_P11state_arrayILi4EES0_,(.L_x_55 - _Z10merge_scanPcPiS0_PS0_S0_iS0_P11state_arrayILi4EES0_)
        .other          _Z10merge_scanPcPiS0_PS0_S0_iS0_P11state_arrayILi4EES0_,@"STO_CUDA_ENTRY STV_DEFAULT"
_Z10merge_scanPcPiS0_PS0_S0_iS0_P11state_arrayILi4EES0_:
.text._Z10merge_scanPcPiS0_PS0_S0_iS0_P11state_arrayILi4EES0_:
[----:B------:R-:W0:Y:S01]  /*0000*/  LDC R1, c[0x0][0x37c] ;  /* 0x0000df00ff017b82 */ /* 0x000e220000000800 */
[----:B------:R-:W1:Y:S01]  /*0010*/  S2R R0, SR_TID.X ;  /* 0x0000000000007919 */ /* 0x000e620000002100 */
[----:B------:R-:W2:Y:S01]  /*0020*/  LDCU.64 UR38, c[0x0][0x358] ;  /* 0x00006b00ff2677ac */ /* 0x000ea20008000a00 */
[----:B------:R-:W-:Y:S01]  /*0030*/  BSSY.RECONVERGENT B0, `(.L_x_3) ;  /* 0x000000b000007945 */ /* 0x000fe20003800200 */
[----:B0-----:R-:W-:Y:S01]  /*0040*/  VIADD R1, R1, 0xffffffa8 ;  /* 0xffffffa801017836 */ /* 0x001fe20000000000 */
[----:B-1----:R-:W-:-:S13]  /*0050*/  ISETP.NE.AND P0, PT, R0, RZ, PT ;  /* 0x000000ff0000720c */ /* 0x002fda0003f05270 */
[----:B--2---:R-:W-:Y:S05]  /*0060*/  @P0 BRA `(.L_x_4) ;  /* 0x00000000001c0947 */ /* 0x004fea0003800000 */
[----:B------:R-:W0:Y:S01]  /*0070*/  LDC.64 R2, c[0x0][0x3a0] ;  /* 0x0000e800ff027b82 */ /* 0x000e220000000a00 */
[----:B------:R-:W-:-:S05]  /*0080*/  IMAD.MOV.U32 R5, RZ, RZ, 0x7fffffff ;  /* 0x7fffffffff057424 */ /* 0x000fca00078e00ff */
[----:B0-----:R-:W2:Y:S02]  /*0090*/  ATOMG.E.INC.STRONG.GPU PT, R2, desc[UR38][R2.64], R5 ;  /* 0x80000005020279a8 */ /* 0x001ea400099ef126 */
[----:B------:R-:W0:Y:S01]  /*00a0*/  S2UR UR5, SR_CgaCtaId ;  /* 0x00000000000579c3 */ /* 0x000e220000008800 */
[----:B------:R-:W-:Y:S02]  /*00b0*/  UMOV UR4, 0x400 ;  /* 0x0000040000047882 */ /* 0x000fe40000000000 */
[----:B0-----:R-:W-:-:S09]  /*00c0*/  ULEA UR4, UR5, UR4, 0x18 ;  /* 0x0000000405047291 */ /* 0x001fd2000f8ec0ff */
[----:B--2---:R0:W-:Y:S03]  /*00d0*/  STS [UR4+0x948], R2 ;  /* 0x00094802ff007988 */ /* 0x0041e60008000804 */
.L_x_4:
[----:B------:R-:W-:Y:S05]  /*00e0*/  BSYNC.RECONVERGENT B0 ;  /* 0x0000000000007941 */ /* 0x000fea0003800200 */
.L_x_3:
[----:B------:R-:W1:Y:S08]  /*00f0*/  S2UR UR5, SR_CgaCtaId ;  /* 0x00000000000579c3 */ /* 0x000e700000008800 */
[----:B------:R-:W-:Y:S06]  /*0100*/  BAR.SYNC.DEFER_BLOCKING 0x0 ;  /* 0x0000000000007b1d */ /* 0x000fec0000010000 */
[----:B------:R-:W-:-:S02]  /*0110*/  UMOV UR4, 0x400 ;  /* 0x0000040000047882 */ /* 0x000fc40000000000 */
[----:B-1----:R-:W-:-:S09]  /*0120*/  ULEA UR4, UR5, UR4, 0x18 ;  /* 0x0000000405047291 */ /* 0x002fd2000f8ec0ff */
[----:B------:R-:W1:Y:S02]  /*0130*/  LDS R0, [UR4+0x948] ;  /* 0x00094804ff007984 */ /* 0x000e640008000800 */
[----:B------:R-:W1:Y:S02]  /*0140*/  LDCU UR4, c[0x0][0x3a8] ;  /* 0x00007500ff0477ac */ /* 0x000e640008000800 */
[----:B-1----:R-:W-:-:S13]  /*0150*/  ISETP.GE.AND P0, PT, R0, UR4, PT ;  /* 0x0000000400007c0c */ /* 0x002fda000bf06270 */
[----:B------:R-:W-:Y:S05]  /*0160*/  @P0 EXIT ;  /* 0x000000000000094d */ /* 0x000fea0003800000 */
[----:B------:R-:W-:-:S15]  /*0170*/  R2UR UR40, R0 ;  /* 0x00000000002872ca */ /* 0x000fde00000e0000 */
.L_x_24:
[----:B0--34-:R-:W0:Y:S01]  /*0180*/  S2R R2, SR_TID.X ;  /* 0x0000000000027919 */ /* 0x019e220000002100 */
[----:B-1----:R-:W1:Y:S01]  /*0190*/  LDCU.64 UR36, c[0x0][0x398] ;  /* 0x00007300ff2477ac */ /* 0x002e620008000a00 */
[----:B------:R-:W-:Y:S01]  /*01a0*/  BSSY.RECONVERGENT B6, `(.L_x_5) ;  /* 0x000000d000067945 */ /* 0x000fe20003800200 */
[----:B-1----:R-:W-:Y:S01]  /*01b0*/  UIMAD.WIDE UR36, UR40, 0x8, UR36 ;  /* 0x00000008282478a5 */ /* 0x002fe2000f8e0224 */
[----:B0-----:R-:W-:-:S13]  /*01c0*/  ISETP.NE.AND P0, PT, R2, RZ, PT ;  /* 0x000000ff0200720c */ /* 0x001fda0003f05270 */
[----:B--2---:R-:W-:Y:S05]  /*01d0*/  @P0 BRA `(.L_x_6) ;  /* 0x0000000000240947 */ /* 0x004fea0003800000 */
[----:B------:R-:W-:Y:S01]  /*01e0*/  MOV R0, 0x148 ;  /* 0x0000014800007802 */ /* 0x000fe20000000f00 */
[----:B------:R-:W-:Y:S02]  /*01f0*/  IMAD.MOV.U32 R4, RZ, RZ, 0x400 ;  /* 0x00000400ff047424 */ /* 0x000fe400078e00ff */
[----:B------:R-:W-:Y:S01]  /*0200*/  IMAD.MOV.U32 R5, RZ, RZ, RZ ;  /* 0x000000ffff057224 */ /* 0x000fe200078e00ff */
[----:B------:R0:W1:Y:S06]  /*0210*/  LDC.64 R6, c[0x4][R0] ;  /* 0x0100000000067b82 */ /* 0x00006c0000000a00 */
[----:B------:R-:W-:-:S07]  /*0220*/  LEPC R20, `(.L_x_7) ;  /* 0x000000001014794e */ /* 0x000fce0000000000 */
[----:B01----:R-:W-:Y:S05]  /*0230*/  CALL.ABS.NOINC R6 ;  /* 0x0000000006007343 */ /* 0x003fea0003c00000 */
.L_x_7:
[----:B------:R-:W-:Y:S02]  /*0240*/  IMAD.U32 R6, RZ, RZ, UR36 ;  /* 0x00000024ff067e24 */ /* 0x000fe4000f8e00ff */
[----:B------:R-:W-:-:S05]  /*0250*/  IMAD.U32 R7, RZ, RZ, UR37 ;  /* 0x00000025ff077e24 */ /* 0x000fca000f8e00ff */
[----:B------:R0:W-:Y:S02]  /*0260*/  STG.E.64 desc[UR38][R6.64], R4 ;  /* 0x0000000406007986 */ /* 0x0001e4000c101b26 */
.L_x_6:
[----:B------:R-:W-:Y:S05]  /*0270*/  BSYNC.RECONVERGENT B6 ;  /* 0x0000000000067941 */ /* 0x000fea0003800200 */
.L_x_5:
[----:B------:R-:W1:Y:S02]  /*0280*/  LDCU.64 UR4, c[0x0][0x388] ;  /* 0x00007100ff0477ac */ /* 0x000e640008000a00 */
[----:B-1----:R-:W-:-:S06]  /*0290*/  UIMAD.WIDE UR4, UR40, 0x4, UR4 ;  /* 0x00000004280478a5 */ /* 0x002fcc000f8e0204 */
[----:B------:R-:W-:Y:S02]  /*02a0*/  IMAD.U32 R18, RZ, RZ, UR4 ;  /* 0x00000004ff127e24 */ /* 0x000fe4000f8e00ff */
[----:B------:R-:W-:-:S05]  /*02b0*/  IMAD.U32 R19, RZ, RZ, UR5 ;  /* 0x00000005ff137e24 */ /* 0x000fca000f8e00ff */
[----:B------:R-:W2:Y:S01]  /*02c0*/  LDG.E R18, desc[UR38][R18.64] ;  /* 0x0000002612127981 */ /* 0x000ea2000c1e1900 */
[----:B------:R-:W1:Y:S01]  /*02d0*/  S2UR UR5, SR_CgaCtaId ;  /* 0x00000000000579c3 */ /* 0x000e620000008800 */
[----:B0-----:R-:W-:Y:S01]  /*02e0*/  IMAD.MOV.U32 R4, RZ, RZ, 0x3020100 ;  /* 0x03020100ff047424 */ /* 0x001fe200078e00ff */
[----:B------:R-:W-:Y:S01]  /*02f0*/  UMOV UR4, 0x400 ;  /* 0x0000040000047882 */ /* 0x000fe20000000000 */
[----:B------:R-:W-:-:S03]  /*0300*/  IMAD.MOV.U32 R5, RZ, RZ, RZ ;  /* 0x000000ffff057224 */ /* 0x000fc600078e00ff */
[----:B------:R0:W-:Y:S01]  /*0310*/  STL [R1+0x50], R4 ;  /* 0x0000500401007387 */ /* 0x0001e20000100800 */
[----:B-1----:R-:W-:-:S09]  /*0320*/  ULEA UR4, UR5, UR4, 0x18 ;  /* 0x0000000405047291 */ /* 0x002fd2000f8ec0ff */
[----:B------:R0:W-:Y:S01]  /*0330*/  STS.64 [UR4+0x940], R4 ;  /* 0x00094004ff007988 */ /* 0x0001e20008000a04 */
[----:B--2---:R-:W-:-:S13]  /*0340*/  ISETP.GE.AND P0, PT, R18, 0x1, PT ;  /* 0x000000011200780c */ /* 0x004fda0003f06270 */
[----:B0-----:R-:W-:Y:S05]  /*0350*/  @!P0 BRA `(.L_x_8) ;  /* 0x0000002400848947 */ /* 0x001fea0003800000 */
[----:B------:R-:W0:Y:S02]  /*0360*/  LDCU.64 UR4, c[0x0][0x390] ;  /* 0x00007200ff0477ac */ /* 0x000e240008000a00 */
[----:B0-----:R-:W-:-:S06]  /*0370*/  UIMAD.WIDE UR4, UR40, 0x4, UR4 ;  /* 0x00000004280478a5 */ /* 0x001fcc000f8e0204 */
[----:B------:R-:W-:Y:S02]  /*0380*/  IMAD.U32 R4, RZ, RZ, UR4 ;  /* 0x00000004ff047e24 */ /* 0x000fe4000f8e00ff */
[----:B------:R-:W-:-:S05]  /*0390*/  IMAD.U32 R5, RZ, RZ, UR5 ;  /* 0x00000005ff057e24 */ /* 0x000fca000f8e00ff */
[----:B------:R0:W5:Y:S01]  /*03a0*/  LDG.E R19, desc[UR38][R4.64] ;  /* 0x0000002604137981 */ /* 0x000162000c1e1900 */
[----:B------:R-:W-:Y:S01]  /*03b0*/  IMAD.MOV.U32 R26, RZ, RZ, 0x1 ;  /* 0x00000001ff1a7424 */ /* 0x000fe200078e00ff */
[----:B------:R-:W-:Y:S01]  /*03c0*/  PRMT R27, RZ, 0x7610, R27 ;  /* 0x00007610ff1b7816 */ /* 0x000fe2000000001b */
[----:B------:R-:W-:Y:S02]  /*03d0*/  IMAD.MOV.U32 R16, RZ, RZ, 0x2 ;  /* 0x00000002ff107424 */ /* 0x000fe400078e00ff */
[----:B------:R-:W-:Y:S02]  /*03e0*/  IMAD.MOV.U32 R25, RZ, RZ, 0x3 ;  /* 0x00000003ff197424 */ /* 0x000fe400078e00ff */
[----:B------:R-:W-:Y:S02]  /*03f0*/  IMAD.MOV.U32 R22, RZ, RZ, 0x100 ;  /* 0x00000100ff167424 */ /* 0x000fe400078e00ff */
[----:B------:R-:W-:-:S07]  /*0400*/  IMAD.MOV.U32 R17, RZ, RZ, RZ ;  /* 0x000000ffff117224 */ /* 0x000fce00078e00ff */
.L_x_20:
[----:B--2---:R-:W-:-:S05]  /*0410*/  IMAD.IADD R23, R2, 0x1, R17 ;  /* 0x0000000102177824 */ /* 0x004fca00078e0211 */
[----:B------:R-:W-:-:S13]  /*0420*/  ISETP.GE.AND P1, PT, R23, R18, PT ;  /* 0x000000121700720c */ /* 0x000fda0003f26270 */
[----:B-1----:R-:W1:Y:S01]  /*0430*/  @!P1 LDC.64 R6, c[0x0][0x380] ;  /* 0x0000e000ff069b82 */ /* 0x002e620000000a00 */
[----:B-----5:R-:W-:-:S07]  /*0440*/  @!P1 IMAD.IADD R0, R19, 0x1, R23 ;  /* 0x0000000113009824 */ /* 0x020fce00078e0217 */
[----:B0-----:R-:W0:Y:S01]  /*0450*/  @!P1 LDC.64 R4, c[0x0][0x3b8] ;  /* 0x0000ee00ff049b82 */ /* 0x001e220000000a00 */
[----:B-1----:R-:W-:-:S04]  /*0460*/  @!P1 IADD3 R6, P0, PT, R0, R6, RZ ;  /* 0x0000000600069210 */ /* 0x002fc80007f1e0ff */
[----:B------:R-:W-:Y:S01]  /*0470*/  @!P1 LEA.HI.X.SX32 R7, R0, R7, 0x1, P0 ;  /* 0x0000000700079211 */ /* 0x000fe200000f0eff */
[----:B------:R-:W-:-:S06]  /*0480*/  IMAD.MOV.U32 R0, RZ, RZ, RZ ;  /* 0x000000ffff007224 */ /* 0x000fcc00078e00ff */
[----:B------:R-:W0:Y:S01]  /*0490*/  @!P1 LDG.E.S8 R0, desc[UR38][R6.64] ;  /* 0x0000002606009981 */ /* 0x000e22000c1e1300 */
[----:B------:R-:W1:Y:S01]  /*04a0*/  S2UR UR5, SR_CgaCtaId ;  /* 0x00000000000579c3 */ /* 0x000e620000008800 */
[----:B0-----:R-:W-:-:S06]  /*04b0*/  @!P1 IMAD.WIDE R4, R0, 0x4, R4 ;  /* 0x0000000400049825 */ /* 0x001fcc00078e0204 */
[----:B------:R0:W2:Y:S01]  /*04c0*/  @!P1 LDG.E R4, desc[UR38][R4.64] ;  /* 0x0000002604049981 */ /* 0x0000a2000c1e1900 */
[----:B------:R-:W-:Y:S01]  /*04d0*/  UMOV UR4, 0x400 ;  /* 0x0000040000047882 */ /* 0x000fe20000000000 */
[----:B------:R-:W-:Y:S01]  /*04e0*/  VIADD R17, R17, 0x100 ;  /* 0x0000010011117836 */ /* 0x000fe20000000000 */
[----:B-1----:R-:W-:Y:S01]  /*04f0*/  ULEA UR4, UR5, UR4, 0x18 ;  /* 0x0000000405047291 */ /* 0x002fe2000f8ec0ff */
[----:B------:R-:W-:-:S03]  /*0500*/  ISETP.GT.U32.AND P0, PT, R2, 0x1f, PT ;  /* 0x0000001f0200780c */ /* 0x000fc60003f04070 */
[----:B------:R-:W-:Y:S02]  /*0510*/  ISETP.GE.AND P2, PT, R17, R18, PT ;  /* 0x000000121100720c */ /* 0x000fe40003f46270 */
[----:B0-----:R-:W-:Y:S02]  /*0520*/  LEA.HI R5, R2, R2, RZ, 0x1d ;  /* 0x0000000202057211 */ /* 0x001fe400078fe8ff */
[----:B------:R-:W-:Y:S01]  /*0530*/  P2R R24, PR, RZ, 0x4 ;  /* 0x00000004ff187803 */ /* 0x000fe20000000000 */
[----:B--2---:R0:W-:Y:S01]  /*0540*/  @!P1 STL [R1+0x50], R4 ;  /* 0x0000500401009387 */ /* 0x0041e20000100800 */
[C---:B------:R-:W-:Y:S02]  /*0550*/  @!P1 PRMT R3, R4.reuse, 0x7772, RZ ;  /* 0x0000777204039816 */ /* 0x040fe400000000ff */
[----:B------:R-:W-:Y:S02]  /*0560*/  @!P1 PRMT R8, R4, 0x7770, RZ ;  /* 0x0000777004089816 */ /* 0x000fe400000000ff */
[----:B------:R-:W-:-:S02]  /*0570*/  @!P1 PRMT R16, R3, 0x7610, R16 ;  /* 0x0000761003109816 */ /* 0x000fc40000000010 */
[----:B------:R-:W-:Y:S02]  /*0580*/  @!P1 PRMT R9, R4, 0x7771, RZ ;  /* 0x0000777104099816 */ /* 0x000fe400000000ff */
[----:B------:R-:W-:Y:S02]  /*0590*/  @!P1 PRMT R27, R8, 0x7610, R27 ;  /* 0x00007610081b9816 */ /* 0x000fe4000000001b */
[----:B------:R-:W-:Y:S02]  /*05a0*/  @!P1 PRMT R3, R4, 0x7773, RZ ;  /* 0x0000777304039816 */ /* 0x000fe400000000ff */
[----:B------:R-:W-:Y:S01]  /*05b0*/  LEA R8, R5, UR4, 0x2 ;  /* 0x0000000405087c11 */ /* 0x000fe2000f8e10ff */
[----:B------:R-:W-:Y:S05]  /*05c0*/  WARPSYNC.ALL ;  /* 0x0000000000007948 */ /* 0x000fea0003800000 */
[----:B------:R-:W-:-:S02]  /*05d0*/  @!P1 PRMT R26, R9, 0x7610, R26 ;  /* 0x00007610091a9816 */ /* 0x000fc4000000001a */
[----:B------:R-:W-:Y:S01]  /*05e0*/  @!P1 PRMT R25, R3, 0x7610, R25 ;  /* 0x0000761003199816 */ /* 0x000fe20000000019 */
[----:B------:R-:W1:Y:S01]  /*05f0*/  S2UR UR5, SR_CgaCtaId ;  /* 0x00000000000579c3 */ /* 0x000e620000008800 */
[----:B------:R-:W-:Y:S01]  /*0600*/  UMOV UR4, 0x400 ;  /* 0x0000040000047882 */ /* 0x000fe20000000000 */
[----:B0-----:R-:W-:-:S06]  /*0610*/  IMAD.MOV.U32 R4, RZ, RZ, 0x3020100 ;  /* 0x03020100ff047424 */ /* 0x001fcc00078e00ff */
[----:B------:R-:W-:Y:S01]  /*0620*/  BAR.SYNC.DEFER_BLOCKING 0x0 ;  /* 0x0000000000007b1d */ /* 0x000fe20000010000 */
[----:B------:R-:W-:Y:S01]  /*0630*/  IMAD.MOV.U32 R5, RZ, RZ, 0x3020100 ;  /* 0x03020100ff057424 */ /* 0x000fe200078e00ff */
[----:B------:R-:W-:Y:S01]  /*0640*/  LOP3.LUT R25, R25, 0xffff, RZ, 0xc0, !PT ;  /* 0x0000ffff19197812 */ /* 0x000fe200078ec0ff */
[----:B------:R-:W-:Y:S01]  /*0650*/  IMAD.MOV.U32 R6, RZ, RZ, 0x100 ;  /* 0x00000100ff067424 */ /* 0x000fe200078e00ff */
[----:B------:R-:W-:Y:S01]  /*0660*/  LOP3.LUT R16, R16, 0xffff, RZ, 0xc0, !PT ;  /* 0x0000ffff10107812 */ /* 0x000fe200078ec0ff */
[----:B------:R-:W-:-:S03]  /*0670*/  IMAD.MOV.U32 R7, RZ, RZ, 0x2 ;  /* 0x00000002ff077424 */ /* 0x000fc600078e00ff */
[----:B------:R-:W0:Y:S01]  /*0680*/  S2UR UR6, SR_SWINHI ;  /* 0x00000000000679c3 */ /* 0x000e220000002f00 */
[----:B------:R-:W-:Y:S01]  /*0690*/  IMAD.MOV.U32 R3, RZ, RZ, 0x3020100 ;  /* 0x03020100ff037424 */ /* 0x000fe200078e00ff */
[----:B------:R-:W-:Y:S01]  /*06a0*/  STL.64 [R1+0x30], R4 ;  /* 0x0000300401007387 */ /* 0x000fe20000100a00 */
[----:B------:R-:W-:Y:S02]  /*06b0*/  LOP3.LUT R26, R26, 0xffff, RZ, 0xc0, !PT ;  /* 0x0000ffff1a1a7812 */ /* 0x000fe400078ec0ff */
[----:B------:R-:W-:Y:S01]  /*06c0*/  LOP3.LUT R27, R27, 0xffff, RZ, 0xc0, !PT ;  /* 0x0000ffff1b1b7812 */ /* 0x000fe200078ec0ff */
[----:B------:R2:W-:Y:S01]  /*06d0*/  STL.64 [R1+0x38], R4 ;  /* 0x0000380401007387 */ /* 0x0005e20000100a00 */
[----:B------:R-:W-:Y:S02]  /*06e0*/  PRMT R16, R16, 0x3340, R25 ;  /* 0x0000334010107816 */ /* 0x000fe40000000019 */
[----:B------:R-:W-:Y:S01]  /*06f0*/  PRMT R27, R27, 0x3340, R26 ;  /* 0x000033401b1b7816 */ /* 0x000fe2000000001a */
[----:B------:R3:W-:Y:S03]  /*0700*/  STL.64 [R1+0x28], R2 ;  /* 0x0000280201007387 */ /* 0x0007e60000100a00 */
[----:B------:R-:W-:Y:S01]  /*0710*/  PRMT R27, R27, 0x5410, R16 ;  /* 0x000054101b1b7816 */ /* 0x000fe20000000010 */
[----:B------:R3:W-:Y:S01]  /*0720*/  STL.U16 [R1+0x40], R6 ;  /* 0x0000400601007387 */ /* 0x0007e20000100400 */
[----:B-1----:R-:W-:-:S03]  /*0730*/  ULEA UR7, UR5, UR4, 0x18 ;  /* 0x0000000405077291 */ /* 0x002fc6000f8ec0ff */
[----:B------:R3:W-:Y:S04]  /*0740*/  STL.U8 [R1+0x42], R7 ;  /* 0x0000420701007387 */ /* 0x0007e80000100000 */
[----:B------:R-:W-:Y:S01]  /*0750*/  UMOV UR4, UR7 ;  /* 0x0000000700047c82 */ /* 0x000fe20008000000 */
[----:B0-----:R-:W-:Y:S01]  /*0760*/  UMOV UR5, UR6 ;  /* 0x0000000600057c82 */ /* 0x001fe20008000000 */
[----:B------:R-:W0:Y:S01]  /*0770*/  LDS R30, [UR7+0x940] ;  /* 0x00094007ff1e7984 */ /* 0x000e220008000800 */
[----:B--2---:R-:W-:Y:S02]  /*0780*/  IMAD.U32 R4, RZ, RZ, UR4 ;  /* 0x00000004ff047e24 */ /* 0x004fe4000f8e00ff */
[----:B------:R-:W-:Y:S01]  /*0790*/  IMAD.U32 R5, RZ, RZ, UR5 ;  /* 0x00000005ff057e24 */ /* 0x000fe2000f8e00ff */
[----:B------:R3:W-:Y:S04]  /*07a0*/  STS [R8+0x10], R27 ;  /* 0x0000101b08007388 */ /* 0x0007e80000000800 */
[----:B------:R3:W-:Y:S01]  /*07b0*/  STL.64 [R1+0x20], R4 ;  /* 0x0000200401007387 */ /* 0x0007e20000100a00 */
[----:B------:R-:W-:Y:S06]  /*07c0*/  BAR.SYNC.DEFER_BLOCKING 0x0 ;  /* 0x0000000000007b1d */ /* 0x000fec0000010000 */
[----:B------:R-:W-:Y:S05]  /*07d0*/  @P0 BRA `(.L_x_9) ;  /* 0x0000001800240947 */ /* 0x000fea0003800000 */
[----:B------:R-:W-:Y:S02]  /*07e0*/  IMAD.MOV.U32 R13, RZ, RZ, 0x24 ;  /* 0x00000024ff0d7424 */ /* 0x000fe400078e00ff */
[----:B---3--:R-:W-:Y:S02]  /*07f0*/  IMAD.MOV.U32 R3, RZ, RZ, 0x24 ;  /* 0x00000024ff037424 */ /* 0x008fe400078e00ff */
[C---:B------:R-:W-:Y:S02]  /*0800*/  IMAD R13, R2.reuse, R13, UR7 ;  /* 0x00000007020d7e24 */ /* 0x040fe4000f8e020d */
[----:B------:R-:W-:-:S03]  /*0810*/  IMAD R26, R2, R3, UR7 ;  /* 0x00000007021a7e24 */ /* 0x000fc6000f8e0203 */
[----:B------:R-:W1:Y:S04]  /*0820*/  LDS R28, [R13+0x10] ;  /* 0x000010000d1c7984 */ /* 0x000e680000000800 */
[----:B------:R-:W2:Y:S04]  /*0830*/  LDS R4, [R13+0x14] ;  /* 0x000014000d047984 */ /* 0x000ea80000000800 */
[----:B------:R-:W3:Y:S04]  /*0840*/  LDS R5, [R13+0x18] ;  /* 0x000018000d057984 */ /* 0x000ee80000000800 */
[----:B------:R-:W-:Y:S04]  /*0850*/  LDS R6, [R13+0x1c] ;  /* 0x00001c000d067984 */ /* 0x000fe80000000800 */
[----:B------:R-:W4:Y:S04]  /*0860*/  LDS R7, [R13+0x20] ;  /* 0x000020000d077984 */ /* 0x000f280000000800 */
[----:B------:R-:W-:Y:S04]  /*0870*/  LDS R8, [R13+0x24] ;  /* 0x000024000d087984 */ /* 0x000fe80000000800 */
[----:B------:R5:W0:Y:S04]  /*0880*/  LDS R9, [R13+0x28] ;  /* 0x000028000d097984 */ /* 0x000a280000000800 */
[----:B------:R-:W0:Y:S01]  /*0890*/  LDS R26, [R26+0x2c] ;  /* 0x00002c001a1a7984 */ /* 0x000e220000000800 */
[----:B-1----:R-:W-:-:S03]  /*08a0*/  PRMT R10, R28, 0x7771, RZ ;  /* 0x000077711c0a7816 */ /* 0x002fc600000000ff */
[----:B------:R1:W-:Y:S01]  /*08b0*/  STL [R1+0x2c], R28 ;  /* 0x00002c1c01007387 */ /* 0x0003e20000100800 */
[C---:B------:R-:W-:Y:S02]  /*08c0*/  PRMT R3, R28.reuse, 0x7770, RZ ;  /* 0x000077701c037816 */ /* 0x040fe400000000ff */
[C---:B------:R-:W-:Y:S01]  /*08d0*/  PRMT R11, R28.reuse, 0x7772, RZ ;  /* 0x000077721c0b7816 */ /* 0x040fe200000000ff */
[----:B--2---:R1:W-:Y:S01]  /*08e0*/  STL [R1+0x18], R4 ;  /* 0x0000180401007387 */ /* 0x0043e20000100800 */
[----:B------:R-:W-:Y:S02]  /*08f0*/  PRMT R12, R28, 0x7773, RZ ;  /* 0x000077731c0c7816 */ /* 0x000fe400000000ff */
[----:B------:R-:W-:Y:S01]  /*0900*/  LOP3.LUT R14, R10, 0xff, RZ, 0xc0, !PT ;  /* 0x000000ff0a0e7812 */ /* 0x000fe200078ec0ff */
[----:B---3--:R1:W-:Y:S01]  /*0910*/  STL.64 [R1+0x30], R4 ;  /* 0x0000300401007387 */ /* 0x0083e20000100a00 */
[----:B------:R-:W-:Y:S02]  /*0920*/  LOP3.LUT R20, R3, 0xff, RZ, 0xc0, !PT ;  /* 0x000000ff03147812 */ /* 0x000fe400078ec0ff */
[----:B------:R-:W-:Y:S01]  /*0930*/  LOP3.LUT R10, R11, 0xff, RZ, 0xc0, !PT ;  /* 0x000000ff0b0a7812 */ /* 0x000fe200078ec0ff */
[C---:B------:R-:W-:Y:S01]  /*0940*/  IMAD.IADD R15, R1.reuse, 0x1, R14 ;  /* 0x00000001010f7824 */ /* 0x040fe200078e020e */
[----:B------:R-:W-:Y:S01]  /*0950*/  LOP3.LUT R12, R12, 0xff, RZ, 0xc0, !PT ;  /* 0x000000ff0c0c7812 */ /* 0x000fe200078ec0ff */
[C---:B------:R-:W-:Y:S01]  /*0960*/  IMAD.IADD R20, R1.reuse, 0x1, R20 ;  /* 0x0000000101147824 */ /* 0x040fe200078e0214 */
[----:B----4-:R1:W-:Y:S01]  /*0970*/  STL.64 [R1+0x38], R6 ;  /* 0x0000380601007387 */ /* 0x0103e20000100a00 */
[----:B-----5:R-:W-:-:S02]  /*0980*/  IMAD.IADD R13, R1, 0x1, R10 ;  /* 0x00000001010d7824 */ /* 0x020fc400078e020a */
[C---:B------:R-:W-:Y:S01]  /*0990*/  IMAD.IADD R3, R1.reuse, 0x1, R12 ;  /* 0x0000000101037824 */ /* 0x040fe200078e020c */
[----:B0-----:R1:W-:Y:S04]  /*09a0*/  STL.64 [R1+0x40], R8 ;  /* 0x0000400801007387 */ /* 0x0013e80000100a00 */
[----:B------:R1:W-:Y:S04]  /*09b0*/  STL [R1+0x48], R26 ;  /* 0x0000481a01007387 */ /* 0x0003e80000100800 */
[----:B------:R-:W2:Y:S04]  /*09c0*/  LDL.U8 R10, [R20+0x18] ;  /* 0x00001800140a7983 */ /* 0x000ea80000100000 */
[----:B------:R-:W3:Y:S04]  /*09d0*/  LDL.U8 R12, [R15+0x18] ;  /* 0x000018000f0c7983 */ /* 0x000ee80000100000 */
[----:B------:R-:W4:Y:S04]  /*09e0*/  LDL.U8 R14, [R13+0x18] ;  /* 0x000018000d0e7983 */ /* 0x000f280000100000 */
[----:B------:R-:W5:Y:S04]  /*09f0*/  LDL.U8 R16, [R3+0x18] ;  /* 0x0000180003107983 */ /* 0x000f680000100000 */
[----:B------:R1:W-:Y:S01]  /*0a00*/  STL [R1+0x14], R5 ;  /* 0x0000140501007387 */ /* 0x0003e20000100800 */
[----:B--2---:R-:W-:-:S02]  /*0a10*/  IMAD.IADD R27, R1, 0x1, R10 ;  /* 0x00000001011b7824 */ /* 0x004fc400078e020a */
[----:B---3--:R-:W-:-:S03]  /*0a20*/  IMAD.IADD R25, R1, 0x1, R12 ;  /* 0x0000000101197824 */ /* 0x008fc600078e020c */
[----:B------:R-:W2:Y:S01]  /*0a30*/  LDL.U8 R10, [R27+0x14] ;  /* 0x000014001b0a7983 */ /* 0x000ea20000100000 */
[----:B----4-:R-:W-:-:S03]  /*0a40*/  IMAD.IADD R21, R1, 0x1, R14 ;  /* 0x0000000101157824 */ /* 0x010fc600078e020e */
[----:B------:R-:W3:Y:S01]  /*0a50*/  LDL.U8 R12, [R25+0x14] ;  /* 0x00001400190c7983 */ /* 0x000ee20000100000 */
[----:B-----5:R-:W-:-:S03]  /*0a60*/  IMAD.IADD R11, R1, 0x1, R16 ;  /* 0x00000001010b7824 */ /* 0x020fc600078e0210 */
[----:B------:R-:W4:Y:S04]  /*0a70*/  LDL.U8 R14, [R21+0x14] ;  /* 0x00001400150e7983 */ /* 0x000f280000100000 */
[----:B------:R-:W5:Y:S04]  /*0a80*/  LDL.U8 R16, [R11+0x14] ;  /* 0x000014000b107983 */ /* 0x000f680000100000 */
[----:B------:R1:W-:Y:S01]  /*0a90*/  STL [R1+0x10], R6 ;  /* 0x0000100601007387 */ /* 0x0003e20000100800 */
[C---:B--2---:R-:W-:Y:S02]  /*0aa0*/  IMAD.IADD R20, R1.reuse, 0x1, R10 ;  /* 0x0000000101147824 */ /* 0x044fe400078e020a */
        /* <DEDUP_REMOVED lines=27> */
[----:B---3--:R-:W-:-:S04]  /*0c60*/  IMAD.IADD R12, R1, 0x1, R12 ;  /* 0x00000001010c7824 */ /* 0x008fc800078e020c */
[----:B------:R-:W2:Y:S01]  /*0c70*/  LDL.U8 R10, [R10+0x4] ;  /* 0x000004000a0a7983 */ /* 0x000ea20000100000 */
[----:B----4-:R-:W-:-:S03]  /*0c80*/  IMAD.IADD R14, R1, 0x1, R14 ;  /* 0x00000001010e7824 */ /* 0x010fc600078e020e */
[----:B------:R-:W3:Y:S01]  /*0c90*/  LDL.U8 R12, [R12+0x4] ;  /* 0x000004000c0c7983 */ /* 0x000ee20000100000 */
[----:B-----5:R-:W-:-:S03]  /*0ca0*/  IMAD.IADD R11, R1, 0x1, R16 ;  /* 0x00000001010b7824 */ /* 0x020fc600078e0210 */
[----:B------:R-:W4:Y:S04]  /*0cb0*/  LDL.U8 R14, [R14+0x4] ;  /* 0x000004000e0e7983 */ /* 0x000f280000100000 */
[----:B------:R-:W5:Y:S04]  /*0cc0*/  LDL.U8 R16, [R11+0x4] ;  /* 0x000004000b107983 */ /* 0x000f680000100000 */
[----:B------:R1:W-:Y:S01]  /*0cd0*/  STL [R1], R26 ;  /* 0x0000001a01007387 */ /* 0x0003e20000100800 */
[C---:B--2---:R-:W-:Y:S02]  /*0ce0*/  IMAD.IADD R25, R1.reuse, 0x1, R10 ;  /* 0x0000000101197824 */ /* 0x044fe400078e020a */
[----:B---3--:R-:W-:-:S04]  /*0cf0*/  IMAD.IADD R20, R1, 0x1, R12 ;  /* 0x0000000101147824 */ /* 0x008fc800078e020c */
[----:B------:R-:W2:Y:S01]  /*0d00*/  LDL.U8 R25, [R25] ;  /* 0x0000000019197983 */ /* 0x000ea20000100000 */
[----:B----4-:R-:W-:-:S03]  /*0d10*/  IMAD.IADD R21, R1, 0x1, R14 ;  /* 0x0000000101157824 */ /* 0x010fc600078e020e */
[----:B------:R-:W2:Y:S01]  /*0d20*/  LDL.U8 R20, [R20] ;  /* 0x0000000014147983 */ /* 0x000ea20000100000 */
[----:B-----5:R-:W-:-:S03]  /*0d30*/  IMAD.IADD R16, R1, 0x1, R16 ;  /* 0x0000000101107824 */ /* 0x020fc600078e0210 */
[----:B------:R-:W3:Y:S04]  /*0d40*/  LDL.U8 R21, [R21] ;  /* 0x0000000015157983 */ /* 0x000ee80000100000 */
[----:B------:R-:W3:Y:S01]  /*0d50*/  LDL.U8 R16, [R16] ;  /* 0x0000000010107983 */ /* 0x000ee20000100000 */
[----:B------:R-:W-:Y:S01]  /*0d60*/  UMOV UR4, 0xffffffff ;  /* 0xffffffff00047882 */ /* 0x000fe20000000000 */
[C---:B------:R-:W-:Y:S02]  /*0d70*/  PRMT R31, R30.reuse, 0x7770, RZ ;  /* 0x000077701e1f7816 */ /* 0x040fe400000000ff */
[C---:B------:R-:W-:Y:S02]  /*0d80*/  PRMT R27, R30.reuse, 0x7771, RZ ;  /* 0x000077711e1b7816 */ /* 0x040fe400000000ff */
[----:B------:R-:W-:-:S02]  /*0d90*/  PRMT R29, R30, 0x7772, RZ ;  /* 0x000077721e1d7816 */ /* 0x000fc400000000ff */
[----:B------:R-:W-:Y:S02]  /*0da0*/  ISETP.NE.AND P1, PT, R2, RZ, PT ;  /* 0x000000ff0200720c */ /* 0x000fe40003f25270 */
[----:B------:R-:W-:Y:S02]  /*0db0*/  PRMT R30, R30, 0x7773, RZ ;  /* 0x000077731e1e7816 */ /* 0x000fe400000000ff */
[----:B--2---:R-:W-:Y:S02]  /*0dc0*/  PRMT R3, R25, 0x3340, R20 ;  /* 0x0000334019037816 */ /* 0x004fe40000000014 */
[----:B---3--:R-:W-:-:S04]  /*0dd0*/  PRMT R10, R21, 0x3340, R16 ;  /* 0x00003340150a7816 */ /* 0x008fc80000000010 */
[----:B------:R-:W-:-:S05]  /*0de0*/  PRMT R10, R3, 0x5410, R10 ;  /* 0x00005410030a7816 */ /* 0x000fca000000000a */
[----:B------:R-:W-:Y:S01]  /*0df0*/  IMAD.MOV.U32 R11, RZ, RZ, R10 ;  /* 0x000000ffff0b7224 */ /* 0x000fe200078e000a */
[----:B------:R-:W0:Y:S01]  /*0e00*/  S2R R3, SR_LANEID ;  /* 0x0000000000037919 */ /* 0x000e220000000000 */
[----:B------:R-:W-:-:S03]  /*0e10*/  IMAD.U32 R12, R21, 0x10000, RZ ;  /* 0x00010000150c7824 */ /* 0x000fc600078e00ff */
[----:B------:R1:W-:Y:S02]  /*0e20*/  STL.64 [R1], R10 ;  /* 0x0000000a01007387 */ /* 0x0003e40000100a00 */
[----:B------:R-:W-:-:S05]  /*0e30*/  LOP3.LUT R13, R12, 0xff0000, RZ, 0xc0, !PT ;  /* 0x00ff00000c0d7812 */ /* 0x000fca00078ec0ff */
[----:B------:R-:W-:-:S04]  /*0e40*/  IMAD R13, R20, 0x100, R13 ;  /* 0x00000100140d7824 */ /* 0x000fc800078e020d */
[----:B------:R-:W-:-:S04]  /*0e50*/  IMAD R12, R16, 0x1000000, R13 ;  /* 0x01000000100c7824 */ /* 0x000fc800078e020d */
[----:B------:R-:W-:Y:S01]  /*0e60*/  IMAD.IADD R13, R25, 0x1, R12 ;  /* 0x00000001190d7824 */ /* 0x000fe200078e020c */
[----:B-1----:R-:W-:Y:S06]  /*0e70*/  BRA.DIV UR4, `(.L_x_10) ;  /* 0x0000001e04687947 */ /* 0x002fec000b800000 */
[----:B------:R-:W1:Y:S01]  /*0e80*/  SHFL.UP PT, R14, R13, 0x1, RZ ;  /* 0x042000000d0e7989 */ /* 0x000e6200000e00ff */
[----:B0-----:R-:W-:Y:S02]  /*0e90*/  ISETP.GE.AND P2, PT, R3, 0x1, PT ;  /* 0x000000010300780c */ /* 0x001fe40003f46270 */
[----:B-1----:R-:W-:-:S05]  /*0ea0*/  LOP3.LUT R10, R14, 0xff, RZ, 0xc0, !PT ;  /* 0x000000ff0e0a7812 */ /* 0x002fca00078ec0ff */
[----:B------:R-:W-:Y:S01]  /*0eb0*/  IMAD.IADD R11, R1, 0x1, R10 ;  /* 0x00000001010b7824 */ /* 0x000fe200078e020a */
[----:B------:R-:W-:-:S04]  /*0ec0*/  SHF.R.U32.HI R10, RZ, 0x8, R14 ;  /* 0x00000008ff0a7819 */ /* 0x000fc8000001160e */
[----:B------:R-:W-:Y:S01]  /*0ed0*/  LOP3.LUT R10, R10, 0xff, RZ, 0xc0, !PT ;  /* 0x000000ff0a0a7812 */ /* 0x000fe200078ec0ff */
[----:B------:R-:W2:Y:S04]  /*0ee0*/  @P2 LDL.U8 R25, [R11] ;  /* 0x000000000b192983 */ /* 0x000ea80000100000 */
[----:B------:R-:W-:Y:S01]  /*0ef0*/  IMAD.IADD R12, R1, 0x1, R10 ;  /* 0x00000001010c7824 */ /* 0x000fe200078e020a */
[----:B------:R-:W-:-:S04]  /*0f00*/  SHF.R.U32.HI R10, RZ, 0x10, R14 ;  /* 0x00000010ff0a7819 */ /* 0x000fc8000001160e */
[----:B------:R-:W-:Y:S01]  /*0f10*/  LOP3.LUT R10, R10, 0xff, RZ, 0xc0, !PT ;  /* 0x000000ff0a0a7812 */ /* 0x000fe200078ec0ff */
[----:B------:R-:W2:Y:S01]  /*0f20*/  @P2 LDL.U8 R20, [R12] ;  /* 0x000000000c142983 */ /* 0x000ea20000100000 */
[----:B------:R-:W-:-:S03]  /*0f30*/  LEA.HI R14, R14, R1, RZ, 0x8 ;  /* 0x000000010e0e7211 */ /* 0x000fc600078f40ff */
[----:B------:R-:W-:Y:S02]  /*0f40*/  IMAD.IADD R13, R1, 0x1, R10 ;  /* 0x00000001010d7824 */ /* 0x000fe400078e020a */
[----:B------:R-:W3:Y:S04]  /*0f50*/  @P2 LDL.U8 R16, [R14] ;  /* 0x000000000e102983 */ /* 0x000ee80000100000 */
[----:B------:R-:W3:Y:S01]  /*0f60*/  @P2 LDL.U8 R21, [R13] ;  /* 0x000000000d152983 */ /* 0x000ee20000100000 */
[----:B------:R-:W-:Y:S02]  /*0f70*/  ISETP.GE.AND P2, PT, R3, 0x2, PT ;  /* 0x000000020300780c */ /* 0x000fe40003f46270 */
[----:B--2---:R-:W-:Y:S02]  /*0f80*/  PRMT R11, R25, 0x3340, R20 ;  /* 0x00003340190b7816 */ /* 0x004fe40000000014 */
[----:B------:R-:W-:-:S02]  /*0f90*/  LOP3.LUT R12, R20, 0xff, RZ, 0xc0, !PT ;  /* 0x000000ff140c7812 */ /* 0x000fc400078ec0ff */
[----:B---3--:R-:W-:-:S04]  /*0fa0*/  PRMT R10, R21, 0x3340, R16 ;  /* 0x00003340150a7816 */ /* 0x008fc80000000010 */
[----:B------:R-:W-:Y:S01]  /*0fb0*/  PRMT R10, R11, 0x5410, R10 ;  /* 0x000054100b0a7816 */ /* 0x000fe2000000000a */
[----:B------:R-:W-:-:S04]  /*0fc0*/  IMAD.U32 R11, R21, 0x10000, RZ ;  /* 0x00010000150b7824 */ /* 0x000fc800078e00ff */
[----:B------:R-:W-:Y:S01]  /*0fd0*/  STL [R1], R10 ;  /* 0x0000000a01007387 */ /* 0x000fe20000100800 */
[----:B------:R-:W-:-:S05]  /*0fe0*/  LOP3.LUT R11, R11, 0xff0000, RZ, 0xc0, !PT ;  /* 0x00ff00000b0b7812 */ /* 0x000fca00078ec0ff */
[----:B------:R-:W-:-:S04]  /*0ff0*/  IMAD R11, R12, 0x100, R11 ;  /* 0x000001000c0b7824 */ /* 0x000fc800078e020b */
[----:B------:R-:W-:Y:S01]  /*1000*/  IMAD R12, R16, 0x1000000, R11 ;  /* 0x01000000100c7824 */ /* 0x000fe200078e020b */
[----:B------:R-:W-:-:S05]  /*1010*/  LOP3.LUT R11, R25, 0xff, RZ, 0xc0, !PT ;  /* 0x000000ff190b7812 */ /* 0x000fca00078ec0ff */
[----:B------:R-:W-:-:S05]  /*1020*/  IMAD.IADD R13, R11, 0x1, R12 ;  /* 0x000000010b0d7824 */ /* 0x000fca00078e020c */
[----:B------:R-:W0:Y:S02]  /*1030*/  SHFL.UP PT, R14, R13, 0x2, RZ ;  /* 0x044000000d0e7989 */ /* 0x000e2400000e00ff */
[----:B0-----:R-:W-:Y:S02]  /*1040*/  SHF.R.U32.HI R10, RZ, 0x8, R14 ;  /* 0x00000008ff0a7819 */ /* 0x001fe4000001160e */
[----:B------:R-:W-:Y:S02]  /*1050*/  LOP3.LUT R12, R14, 0xff, RZ, 0xc0, !PT ;  /* 0x000000ff0e0c7812 */ /* 0x000fe400078ec0ff */
[----:B------:R-:W-:-:S03]  /*1060*/  LOP3.LUT R10, R10, 0xff, RZ, 0xc0, !PT ;  /* 0x000000ff0a0a7812 */ /* 0x000fc600078ec0ff */
[C---:B------:R-:W-:Y:S02]  /*1070*/  IMAD.IADD R11, R1.reuse, 0x1, R12 ;  /* 0x00000001010b7824 */ /* 0x040fe400078e020c */
[C---:B------:R-:W-:Y:S01]  /*1080*/  IMAD.IADD R12, R1.reuse, 0x1, R10 ;  /* 0x00000001010c7824 */ /* 0x040fe200078e020a */
[----:B------:R-:W-:Y:S02]  /*1090*/  SHF.R.U32.HI R10, RZ, 0x10, R14 ;  /* 0x00000010ff0a7819 */ /* 0x000fe4000001160e */
[----:B------:R-:W2:Y:S02]  /*10a0*/  @P2 LDL.U8 R25, [R11] ;  /* 0x000000000b192983 */ /* 0x000ea40000100000 */
[----:B------:R-:W-:Y:S02]  /*10b0*/  LOP3.LUT R10, R10, 0xff, RZ, 0xc0, !PT ;  /* 0x000000ff0a0a7812 */ /* 0x000fe400078ec0ff */
[----:B------:R-:W-:Y:S01]  /*10c0*/  LEA.HI R14, R14, R1, RZ, 0x8 ;  /* 0x000000010e0e7211 */ /* 0x000fe200078f40ff */
[----:B------:R-:W2:Y:S02]  /*10d0*/  @P2 LDL.U8 R20, [R12] ;  /* 0x000000000c142983 */ /* 0x000ea40000100000 */
[----:B------:R-:W-:-:S02]  /*10e0*/  IMAD.IADD R13, R1, 0x1, R10 ;  /* 0x00000001010d7824 */ /* 0x000fc400078e020a */
[----:B------:R-:W3:Y:S04]  /*10f0*/  @P2 LDL.U8 R16, [R14] ;  /* 0x000000000e102983 */ /* 0x000ee80000100000 */
[----:B------:R-:W3:Y:S01]  /*1100*/  @P2 LDL.U8 R21, [R13] ;  /* 0x000000000d152983 */ /* 0x000ee20000100000 */
[----:B------:R-:W-:Y:S02]  /*1110*/  ISETP.GE.AND P2, PT, R3, 0x4, PT ;  /* 0x000000040300780c */ /* 0x000fe40003f46270 */
[----:B--2---:R-:W-:Y:S02]  /*1120*/  PRMT R11, R25, 0x3340, R20 ;  /* 0x00003340190b7816 */ /* 0x004fe40000000014 */
[----:B------:R-:W-:Y:S02]  /*1130*/  LOP3.LUT R12, R20, 0xff, RZ, 0xc0, !PT ;  /* 0x000000ff140c7812 */ /* 0x000fe400078ec0ff */
        /* <DEDUP_REMOVED lines=64> */
[----:B------:R-:W-:Y:S02]  /*1540*/  LOP3.LUT R10, R10, 0xff, RZ, 0xc0, !PT ;  /* 0x000000ff0a0a7812 */ /* 0x000fe400078ec0ff */
[----:B------:R-:W-:Y:S01]  /*1550*/  LEA.HI R15, R14, R1, RZ, 0x8 ;  /* 0x000000010e0f7211 */ /* 0x000fe200078f40ff */
[C---:B------:R-:W-:Y:S02]  /*1560*/  IMAD.IADD R12, R1.reuse, 0x1, R12 ;  /* 0x00000001010c7824 */ /* 0x040fe400078e020c */
[C---:B------:R-:W-:Y:S01]  /*1570*/  IMAD.IADD R33, R1.reuse, 0x1, R10 ;  /* 0x0000000101217824 */ /* 0x040fe200078e020a */
[----:B------:R-:W-:Y:S01]  /*1580*/  SHF.R.U32.HI R10, RZ, 0x10, R14 ;  /* 0x00000010ff0a7819 */ /* 0x000fe2000001160e */
[----:B------:R-:W2:Y:S03]  /*1590*/  @P2 LDL.U8 R16, [R15] ;  /* 0x000000000f102983 */ /* 0x000ea60000100000 */
[----:B------:R-:W-:Y:S01]  /*15a0*/  LOP3.LUT R10, R10, 0xff, RZ, 0xc0, !PT ;  /* 0x000000ff0a0a7812 */ /* 0x000fe200078ec0ff */
[----:B------:R-:W3:Y:S04]  /*15b0*/  @P2 LDL.U8 R25, [R12] ;  /* 0x000000000c192983 */ /* 0x000ee80000100000 */
[----:B------:R-:W-:Y:S01]  /*15c0*/  IMAD.IADD R32, R1, 0x1, R10 ;  /* 0x0000000101207824 */ /* 0x000fe200078e020a */
[----:B------:R-:W3:Y:S04]  /*15d0*/  @P2 LDL.U8 R20, [R33] ;  /* 0x0000000021142983 */ /* 0x000ee80000100000 */
[----:B------:R-:W2:Y:S01]  /*15e0*/  @P2 LDL.U8 R21, [R32] ;  /* 0x0000000020152983 */ /* 0x000ea20000100000 */
[----:B------:R-:W-:-:S02]  /*15f0*/  LOP3.LUT R14, R31, 0xff, RZ, 0xc0, !PT ;  /* 0x000000ff1f0e7812 */ /* 0x000fc400078ec0ff */
[----:B------:R-:W-:-:S03]  /*1600*/  LOP3.LUT R10, R27, 0xff, RZ, 0xc0, !PT ;  /* 0x000000ff1b0a7812 */ /* 0x000fc600078ec0ff */
[----:B------:R-:W-:Y:S01]  /*1610*/  IMAD.IADD R13, R1, 0x1, R14 ;  /* 0x00000001010d7824 */ /* 0x000fe200078e020e */
[----:B------:R-:W-:Y:S02]  /*1620*/  LOP3.LUT R14, R29, 0xff, RZ, 0xc0, !PT ;  /* 0x000000ff1d0e7812 */ /* 0x000fe400078ec0ff */
[----:B---3--:R-:W-:Y:S02]  /*1630*/  PRMT R11, R25, 0x3340, R20 ;  /* 0x00003340190b7816 */ /* 0x008fe40000000014 */
[----:B--2---:R-:W-:-:S04]  /*1640*/  PRMT R12, R21, 0x3340, R16 ;  /* 0x00003340150c7816 */ /* 0x004fc80000000010 */
[----:B------:R-:W-:Y:S01]  /*1650*/  PRMT R12, R11, 0x5410, R12 ;  /* 0x000054100b0c7816 */ /* 0x000fe2000000000c */
[----:B------:R-:W-:Y:S01]  /*1660*/  IMAD.IADD R11, R1, 0x1, R10 ;  /* 0x00000001010b7824 */ /* 0x000fe200078e020a */
[----:B------:R-:W-:-:S03]  /*1670*/  LOP3.LUT R25, R25, 0xff, RZ, 0xc0, !PT ;  /* 0x000000ff19197812 */ /* 0x000fc600078ec0ff */
[----:B------:R0:W-:Y:S01]  /*1680*/  STL [R1+0x4], R12 ;  /* 0x0000040c01007387 */ /* 0x0001e20000100800 */
[----:B------:R-:W-:Y:S01]  /*1690*/  PRMT R20, R20, 0x7604, R25 ;  /* 0x0000760414147816 */ /* 0x000fe20000000019 */
[----:B------:R-:W-:Y:S02]  /*16a0*/  IMAD.IADD R25, R1, 0x1, R14 ;  /* 0x0000000101197824 */ /* 0x000fe400078e020e */
[----:B------:R1:W2:Y:S04]  /*16b0*/  LDL.U8 R10, [R13+0x4] ;  /* 0x000004000d0a7983 */ /* 0x0002a80000100000 */
[----:B------:R-:W2:Y:S01]  /*16c0*/  LDL.U8 R11, [R11+0x4] ;  /* 0x000004000b0b7983 */ /* 0x000ea20000100000 */
[----:B0-----:R-:W-:-:S03]  /*16d0*/  LOP3.LUT R12, R30, 0xff, RZ, 0xc0, !PT ;  /* 0x000000ff1e0c7812 */ /* 0x001fc600078ec0ff */
[----:B------:R-:W3:Y:S02]  /*16e0*/  LDL.U8 R15, [R25+0x4] ;  /* 0x00000400190f7983 */ /* 0x000ee40000100000 */
[----:B------:R-:W-:-:S06]  /*16f0*/  IMAD.IADD R12, R1, 0x1, R12 ;  /* 0x00000001010c7824 */ /* 0x000fcc00078e020c */
[----:B------:R-:W4:Y:S01]  /*1700*/  LDL.U8 R12, [R12+0x4] ;  /* 0x000004000c0c7983 */ /* 0x000f220000100000 */
[----:B------:R-:W-:-:S05]  /*1710*/  IMAD.U32 R21, R21, 0x10000, RZ ;  /* 0x0001000015157824 */ /* 0x000fca00078e00ff */
[----:B------:R-:W-:-:S05]  /*1720*/  LOP3.LUT R21, R21, 0xff0000, RZ, 0xc0, !PT ;  /* 0x00ff000015157812 */ /* 0x000fca00078ec0ff */
[----:B------:R-:W-:-:S04]  /*1730*/  IMAD.IADD R21, R21, 0x1, R20 ;  /* 0x0000000115157824 */ /* 0x000fc800078e0214 */
[----:B-1----:R-:W-:Y:S02]  /*1740*/  IMAD R13, R16, 0x1000000, R21 ;  /* 0x01000000100d7824 */ /* 0x002fe400078e0215 */
[----:B--2---:R-:W-:-:S04]  /*1750*/  IMAD R10, R11, 0x100, R10 ;  /* 0x000001000b0a7824 */ /* 0x004fc800078e020a */
[----:B---3--:R-:W-:Y:S02]  /*1760*/  IMAD R15, R15, 0x10000, R10 ;  /* 0x000100000f0f7824 */ /* 0x008fe400078e020a */
[----:B------:R0:W1:Y:S02]  /*1770*/  SHFL.IDX PT, R10, R13, 0x1f, 0x1f ;  /* 0x03e01f000d0a7f89 */ /* 0x00006400000e0000 */
[----:B----4-:R-:W-:-:S05]  /*1780*/  IMAD R16, R12, 0x1000000, R15 ;  /* 0x010000000c107824 */ /* 0x010fca00078e020f */
[----:B------:R0:W2:Y:S02]  /*1790*/  SHFL.UP PT, R14, R16, 0x1, RZ ;  /* 0x04200000100e7989 */ /* 0x0000a400000e00ff */
.L_x_32:
[----:B------:R-:W-:Y:S01]  /*17a0*/  ISETP.NE.AND P2, PT, R3, RZ, PT ;  /* 0x000000ff0300720c */ /* 0x000fe20003f45270 */
[----:B------:R3:W-:Y:S03]  /*17b0*/  STL.64 [R1+0x30], R4 ;  /* 0x0000300401007387 */ /* 0x0007e60000100a00 */
[----:B--2---:R-:W-:Y:S01]  /*17c0*/  SEL R11, R31, R14, !P2 ;  /* 0x0000000e1f0b7207 */ /* 0x004fe20005000000 */
[----:B------:R2:W-:Y:S03]  /*17d0*/  STL.64 [R1+0x40], R8 ;  /* 0x0000400801007387 */ /* 0x0005e60000100a00 */
[----:B------:R-:W-:Y:S01]  /*17e0*/  LOP3.LUT R11, R11, 0xffff, RZ, 0xc0, !PT ;  /* 0x0000ffff0b0b7812 */ /* 0x000fe200078ec0ff */
[----:B------:R4:W-:Y:S04]  /*17f0*/  STL.64 [R1+0x38], R6 ;  /* 0x0000380601007387 */ /* 0x0009e80000100a00 */
[--C-:B------:R-:W-:Y:S01]  /*1800*/  @P2 SHF.R.U32.HI R27, RZ, 0x8, R14.reuse ;  /* 0x00000008ff1b2819 */ /* 0x100fe2000001160e */
[----:B------:R5:W-:Y:S01]  /*1810*/  STL [R1+0x48], R26 ;  /* 0x0000481a01007387 */ /* 0x000be20000100800 */
[----:B------:R-:W-:-:S02]  /*1820*/  @P2 SHF.R.U32.HI R30, RZ, 0x18, R14 ;  /* 0x00000018ff1e2819 */ /* 0x000fc4000001160e */
[----:B------:R-:W-:Y:S01]  /*1830*/  LOP3.LUT R12, R27, 0xffff, RZ, 0xc0, !PT ;  /* 0x0000ffff1b0c7812 */ /* 0x000fe200078ec0ff */
[----:B------:R1:W-:Y:S01]  /*1840*/  STL [R1], R28 ;  /* 0x0000001c01007387 */ /* 0x0003e20000100800 */
[----:B------:R-:W-:Y:S02]  /*1850*/  @P2 PRMT R29, R14, 0x7632, R29 ;  /* 0x000076320e1d2816 */ /* 0x000fe4000000001d */
[----:B---3--:R-:W-:Y:S02]  /*1860*/  LOP3.LUT R4, R12, 0xff, RZ, 0xc0, !PT ;  /* 0x000000ff0c047812 */ /* 0x008fe400078ec0ff */
[----:B------:R-:W-:Y:S02]  /*1870*/  LOP3.LUT R30, R30, 0xffff, RZ, 0xc0, !PT ;  /* 0x0000ffff1e1e7812 */ /* 0x000fe400078ec0ff */
[----:B------:R-:W-:Y:S01]  /*1880*/  LOP3.LUT R29, R29, 0xffff, RZ, 0xc0, !PT ;  /* 0x0000ffff1d1d7812 */ /* 0x000fe200078ec0ff */
[----:B------:R-:W-:Y:S01]  /*1890*/  IMAD.IADD R3, R1, 0x1, R4 ;  /* 0x0000000101037824 */ /* 0x000fe200078e0204 */
[----:B------:R-:W-:-:S02]  /*18a0*/  LOP3.LUT R4, R30, 0xff, RZ, 0xc0, !PT ;  /* 0x000000ff1e047812 */ /* 0x000fc400078ec0ff */
[----:B------:R-:W-:Y:S02]  /*18b0*/  LOP3.LUT R14, R11, 0xff, RZ, 0xc0, !PT ;  /* 0x000000ff0b0e7812 */ /* 0x000fe400078ec0ff */
[----:B--2---:R-:W-:Y:S01]  /*18c0*/  LOP3.LUT R8, R29, 0xff, RZ, 0xc0, !PT ;  /* 0x000000ff1d087812 */ /* 0x004fe200078ec0ff */
[C---:B------:R-:W-:Y:S01]  /*18d0*/  IMAD.IADD R4, R1.reuse, 0x1, R4 ;  /* 0x0000000101047824 */ /* 0x040fe200078e0204 */
[----:B------:R-:W2:Y:S01]  /*18e0*/  LDL.U8 R3, [R3] ;  /* 0x0000000003037983 */ /* 0x000ea20000100000 */
[C---:B----4-:R-:W-:Y:S02]  /*18f0*/  IMAD.IADD R6, R1.reuse, 0x1, R14 ;  /* 0x0000000101067824 */ /* 0x050fe400078e020e */
[----:B------:R-:W-:Y:S02]  /*1900*/  IMAD.IADD R5, R1, 0x1, R8 ;  /* 0x0000000101057824 */ /* 0x000fe400078e0208 */
[----:B------:R-:W3:Y:S04]  /*1910*/  LDL.U8 R4, [R4] ;  /* 0x0000000004047983 */ /* 0x000ee80000100000 */
[----:B------:R-:W5:Y:S04]  /*1920*/  LDL.U8 R6, [R6] ;  /* 0x0000000006067983 */ /* 0x000f680000100000 */
[----:B------:R-:W0:Y:S01]  /*1930*/  LDL.U8 R5, [R5] ;  /* 0x0000000005057983 */ /* 0x000e220000100000 */
[----:B------:R-:W-:-:S02]  /*1940*/  PRMT R11, R11, 0x3340, R12 ;  /* 0x000033400b0b7816 */ /* 0x000fc4000000000c */
[----:B------:R-:W-:-:S04]  /*1950*/  PRMT R8, R29, 0x3340, R30 ;  /* 0x000033401d087816 */ /* 0x000fc8000000001e */
[----:B------:R-:W-:-:S05]  /*1960*/  PRMT R8, R11, 0x5410, R8 ;  /* 0x000054100b087816 */ /* 0x000fca0000000008 */
[----:B------:R-:W-:Y:S01]  /*1970*/  STL [R1+0x2c], R8 ;  /* 0x00002c0801007387 */ /* 0x000fe20000100800 */
[----:B--2---:R-:W-:Y:S02]  /*1980*/  LOP3.LUT R12, R3, 0xff, RZ, 0xc0, !PT ;  /* 0x000000ff030c7812 */ /* 0x004fe400078ec0ff */
[----:B---3--:R-:W-:-:S03]  /*1990*/  LOP3.LUT R20, R4, 0xff, RZ, 0xc0, !PT ;  /* 0x000000ff04147812 */ /* 0x008fc600078ec0ff */
[C---:B------:R-:W-:Y:S01]  /*19a0*/  IMAD.IADD R12, R1.reuse, 0x1, R12 ;  /* 0x00000001010c7824 */ /* 0x040fe200078e020c */
[----:B-----5:R-:W-:Y:S01]  /*19b0*/  LOP3.LUT R26, R6, 0xff, RZ, 0xc0, !PT ;  /* 0x000000ff061a7812 */ /* 0x020fe200078ec0ff */
[----:B------:R-:W-:Y:S01]  /*19c0*/  IMAD.IADD R20, R1, 0x1, R20 ;  /* 0x0000000101147824 */ /* 0x000fe200078e0214 */
[----:B------:R-:W-:Y:S02]  /*19d0*/  PRMT R14, R3, 0x7604, R6 ;  /* 0x00007604030e7816 */ /* 0x000fe40000000006 */
[----:B0-----:R-:W-:Y:S01]  /*19e0*/  LOP3.LUT R16, R5, 0xff, RZ, 0xc0, !PT ;  /* 0x000000ff05107812 */ /* 0x001fe200078ec0ff */
[C---:B------:R-:W-:Y:S02]  /*19f0*/  IMAD.IADD R7, R1.reuse, 0x1, R26 ;  /* 0x0000000101077824 */ /* 0x040fe400078e021a */
[----:B------:R0:W-:Y:S02]  /*1a00*/  STL.U16 [R1], R14 ;  /* 0x0000000e01007387 */ /* 0x0001e40000100400 */
[----:B------:R-:W-:-:S02]  /*1a10*/  IMAD.IADD R13, R1, 0x1, R16 ;  /* 0x00000001010d7824 */ /* 0x000fc400078e0210 */
[----:B------:R-:W1:Y:S04]  /*1a20*/  LDL.U8 R12, [R12+0x30] ;  /* 0x000030000c0c7983 */ /* 0x000e680000100000 */
[----:B------:R-:W0:Y:S04]  /*1a30*/  LDL.U8 R20, [R20+0x30] ;  /* 0x0000300014147983 */ /* 0x000e280000100000 */
[----:B------:R-:W2:Y:S04]  /*1a40*/  LDL.U8 R7, [R7+0x30] ;  /* 0x0000300007077983 */ /* 0x000ea80000100000 */
[----:B------:R-:W3:Y:S01]  /*1a50*/  LDL.U8 R13, [R13+0x30] ;  /* 0x000030000d0d7983 */ /* 0x000ee20000100000 */
[----:B-1----:R-:W-:-:S02]  /*1a60*/  LOP3.LUT R28, R12, 0xff, RZ, 0xc0, !PT ;  /* 0x000000ff0c1c7812 */ /* 0x002fc400078ec0ff */
[----:B0-----:R-:W-:-:S03]  /*1a70*/  LOP3.LUT R14, R20, 0xff, RZ, 0xc0, !PT ;  /* 0x000000ff140e7812 */ /* 0x001fc600078ec0ff */
[----:B------:R-:W-:Y:S01]  /*1a80*/  IMAD.IADD R9, R1, 0x1, R28 ;  /* 0x0000000101097824 */ /* 0x000fe200078e021c */
[----:B--2---:R-:W-:Y:S01]  /*1a90*/  LOP3.LUT R16, R7, 0xff, RZ, 0xc0, !PT ;  /* 0x000000ff07107812 */ /* 0x004fe200078ec0ff */
[----:B------:R-:W-:-:S04]  /*1aa0*/  IMAD.IADD R11, R1, 0x1, R14 ;  /* 0x00000001010b7824 */ /* 0x000fc800078e020e */
[----:B------:R-:W2:Y:S01]  /*1ab0*/  LDL.U8 R9, [R9+0x34] ;  /* 0x0000340009097983 */ /* 0x000ea20000100000 */
[----:B---3--:R-:W-:Y:S01]  /*1ac0*/  LOP3.LUT R26, R13, 0xff, RZ, 0xc0, !PT ;  /* 0x000000ff0d1a7812 */ /* 0x008fe200078ec0ff */
[C---:B------:R-:W-:Y:S02]  /*1ad0*/  IMAD.IADD R16, R1.reuse, 0x1, R16 ;  /* 0x0000000101107824 */ /* 0x040fe400078e0210 */
[----:B------:R-:W3:Y:S02]  /*1ae0*/  LDL.U8 R11, [R11+0x34] ;  /* 0x000034000b0b7983 */ /* 0x000ee40000100000 */
[----:B------:R-:W-:Y:S02]  /*1af0*/  IMAD.IADD R15, R1, 0x1, R26 ;  /* 0x00000001010f7824 */ /* 0x000fe400078e021a */
[----:B------:R-:W4:Y:S04]  /*1b00*/  LDL.U8 R16, [R16+0x34] ;  /* 0x0000340010107983 */ /* 0x000f280000100000 */
[----:B------:R-:W5:Y:S01]  /*1b10*/  LDL.U8 R14, [R15+0x34] ;  /* 0x000034000f0e7983 */ /* 0x000f620000100000 */
[----:B------:R-:W-:-:S02]  /*1b20*/  PRMT R4, R5, 0x3340, R4 ;  /* 0x0000334005047816 */ /* 0x000fc40000000004 */
[----:B------:R-:W-:Y:S02]  /*1b30*/  PRMT R12, R7, 0x3340, R12 ;  /* 0x00003340070c7816 */ /* 0x000fe4000000000c */
[----:B------:R-:W-:Y:S02]  /*1b40*/  PRMT R5, R13, 0x3340, R20 ;  /* 0x000033400d057816 */ /* 0x000fe40000000014 */
[----:B------:R-:W-:Y:S02]  /*1b50*/  PRMT R3, R6, 0x3340, R3 ;  /* 0x0000334006037816 */ /* 0x000fe40000000003 */
[----:B------:R-:W-:Y:S02]  /*1b60*/  PRMT R5, R12, 0x5410, R5 ;  /* 0x000054100c057816 */ /* 0x000fe40000000005 */
[----:B------:R-:W-:-:S05]  /*1b70*/  PRMT R4, R3, 0x5410, R4 ;  /* 0x0000541003047816 */ /* 0x000fca0000000004 */
[----:B------:R-:W-:Y:S01]  /*1b80*/  STL.64 [R1+0x30], R4 ;  /* 0x0000300401007387 */ /* 0x000fe20000100a00 */
[----:B--2---:R-:W-:Y:S02]  /*1b90*/  LOP3.LUT R20, R9, 0xff, RZ, 0xc0, !PT ;  /* 0x000000ff09147812 */ /* 0x004fe400078ec0ff */
[----:B---3--:R-:W-:-:S03]  /*1ba0*/  LOP3.LUT R6, R11, 0xff, RZ, 0xc0, !PT ;  /* 0x000000ff0b067812 */ /* 0x008fc600078ec0ff */
[C---:B------:R-:W-:Y:S01]  /*1bb0*/  IMAD.IADD R3, R1.reuse, 0x1, R20 ;  /* 0x0000000101037824 */ /* 0x040fe200078e0214 */
[----:B----4-:R-:W-:Y:S01]  /*1bc0*/  LOP3.LUT R26, R16, 0xff, RZ, 0xc0, !PT ;  /* 0x000000ff101a7812 */ /* 0x010fe200078ec0ff */
[----:B------:R-:W-:-:S04]  /*1bd0*/  IMAD.IADD R6, R1, 0x1, R6 ;  /* 0x0000000101067824 */ /* 0x000fc800078e0206 */
[----:B------:R-:W2:Y:S01]  /*1be0*/  LDL.U8 R3, [R3+0x38] ;  /* 0x0000380003037983 */ /* 0x000ea20000100000 */
[----:B-----5:R-:W-:Y:S01]  /*1bf0*/  LOP3.LUT R12, R14, 0xff, RZ, 0xc0, !PT ;  /* 0x000000ff0e0c7812 */ /* 0x020fe200078ec0ff */
[C---:B------:R-:W-:Y:S02]  /*1c00*/  IMAD.IADD R13, R1.reuse, 0x1, R26 ;  /* 0x00000001010d7824 */ /* 0x040fe400078e021a */
[----:B------:R-:W3:Y:S02]  /*1c10*/  LDL.U8 R6, [R6+0x38] ;  /* 0x0000380006067983 */ /* 0x000ee40000100000 */
[----:B------:R-:W-:Y:S02]  /*1c20*/  IMAD.IADD R7, R1, 0x1, R12 ;  /* 0x0000000101077824 */ /* 0x000fe400078e020c */
[----:B------:R-:W4:Y:S04]  /*1c30*/  LDL.U8 R12, [R13+0x38] ;  /* 0x000038000d0c7983 */ /* 0x000f280000100000 */
[----:B------:R-:W5:Y:S01]  /*1c40*/  LDL.U8 R7, [R7+0x38] ;  /* 0x0000380007077983 */ /* 0x000f620000100000 */
[----:B--2---:R-:W-:-:S02]  /*1c50*/  LOP3.LUT R26, R3, 0xff, RZ, 0xc0, !PT ;  /* 0x000000ff031a7812 */ /* 0x004fc400078ec0ff */
[----:B---3--:R-:W-:Y:S02]  /*1c60*/  LOP3.LUT R20, R6, 0xff, RZ, 0xc0, !PT ;  /* 0x000000ff06147812 */ /* 0x008fe400078ec0ff */
[----:B----4-:R-:W-:Y:S01]  /*1c70*/  LOP3.LUT R30, R12, 0xff, RZ, 0xc0, !PT ;  /* 0x000000ff0c1e7812 */ /* 0x010fe200078ec0ff */
[----:B------:R-:W-:Y:S01]  /*1c80*/  IMAD.IADD R26, R1, 0x1, R26 ;  /* 0x00000001011a7824 */ /* 0x000fe200078e021a */
[----:B-----5:R-:W-:Y:S01]  /*1c90*/  LOP3.LUT R28, R7, 0xff, RZ, 0xc0, !PT ;  /* 0x000000ff071c7812 */ /* 0x020fe200078ec0ff */
[C---:B------:R-:W-:Y:S02]  /*1ca0*/  IMAD.IADD R13, R1.reuse, 0x1, R20 ;  /* 0x00000001010d7824 */ /* 0x040fe400078e0214 */
[C---:B------:R-:W-:Y:S02]  /*1cb0*/  IMAD.IADD R15, R1.reuse, 0x1, R30 ;  /* 0x00000001010f7824 */ /* 0x040fe400078e021e */
[----:B------:R-:W2:Y:S01]  /*1cc0*/  LDL.U8 R26, [R26+0x3c] ;  /* 0x00003c001a1a7983 */ /* 0x000ea20000100000 */
[----:B------:R-:W-:-:S03]  /*1cd0*/  IMAD.IADD R21, R1, 0x1, R28 ;  /* 0x0000000101157824 */ /* 0x000fc600078e021c */
[----:B------:R-:W3:Y:S04]  /*1ce0*/  LDL.U8 R13, [R13+0x3c] ;  /* 0x00003c000d0d7983 */ /* 0x000ee80000100000 */
[----:B------:R-:W4:Y:S04]  /*1cf0*/  LDL.U8 R15, [R15+0x3c] ;  /* 0x00003c000f0f7983 */ /* 0x000f280000100000 */
[----:B------:R-:W5:Y:S01]  /*1d00*/  LDL.U8 R20, [R21+0x3c] ;  /* 0x00003c0015147983 */ /* 0x000f620000100000 */
[----:B------:R-:W-:Y:S02]  /*1d10*/  PRMT R16, R16, 0x3340, R9 ;  /* 0x0000334010107816 */ /* 0x000fe40000000009 */
[----:B------:R-:W-:-:S02]  /*1d20*/  PRMT R11, R14, 0x3340, R11 ;  /* 0x000033400e0b7816 */ /* 0x000fc4000000000b */
[----:B------:R-:W-:Y:S02]  /*1d30*/  PRMT R12, R12, 0x3340, R3 ;  /* 0x000033400c0c7816 */ /* 0x000fe40000000003 */
[----:B------:R-:W-:Y:S02]  /*1d40*/  PRMT R7, R7, 0x3340, R6 ;  /* 0x0000334007077816 */ /* 0x000fe40000000006 */
[----:B------:R-:W-:Y:S02]  /*1d50*/  PRMT R6, R16, 0x5410, R11 ;  /* 0x0000541010067816 */ /* 0x000fe4000000000b */
[----:B------:R-:W-:-:S05]  /*1d60*/  PRMT R7, R12, 0x5410, R7 ;  /* 0x000054100c077816 */ /* 0x000fca0000000007 */
[----:B------:R-:W-:Y:S01]  /*1d70*/  STL.64 [R1+0x38], R6 ;  /* 0x0000380601007387 */ /* 0x000fe20000100a00 */
[----:B--2---:R-:W-:Y:S02]  /*1d80*/  LOP3.LUT R16, R26, 0xff, RZ, 0xc0, !PT ;  /* 0x000000ff1a107812 */ /* 0x004fe400078ec0ff */
[----:B---3--:R-:W-:Y:S02]  /*1d90*/  LOP3.LUT R12, R13, 0xff, RZ, 0xc0, !PT ;  /* 0x000000ff0d0c7812 */ /* 0x008fe400078ec0ff */
[----:B----4-:R-:W-:Y:S01]  /*1da0*/  LOP3.LUT R28, R15, 0xff, RZ, 0xc0, !PT ;  /* 0x000000ff0f1c7812 */ /* 0x010fe200078ec0ff */
[C---:B------:R-:W-:Y:S01]  /*1db0*/  IMAD.IADD R3, R1.reuse, 0x1, R16 ;  /* 0x0000000101037824 */ /* 0x040fe200078e0210 */
[----:B-----5:R-:W-:Y:S01]  /*1dc0*/  LOP3.LUT R14, R20, 0xff, RZ, 0xc0, !PT ;  /* 0x000000ff140e7812 */ /* 0x020fe200078ec0ff */
[C---:B------:R-:W-:Y:S02]  /*1dd0*/  IMAD.IADD R9, R1.reuse, 0x1, R12 ;  /* 0x0000000101097824 */ /* 0x040fe400078e020c */
[----:B------:R-:W-:-:S02]  /*1de0*/  IMAD.IADD R21, R1, 0x1, R28 ;  /* 0x0000000101157824 */ /* 0x000fc400078e021c */
[----:B------:R-:W2:Y:S01]  /*1df0*/  LDL.U8 R3, [R3+0x40] ;  /* 0x0000400003037983 */ /* 0x000ea20000100000 */
[----:B------:R-:W-:-:S03]  /*1e00*/  IMAD.IADD R25, R1, 0x1, R14 ;  /* 0x0000000101197824 */ /* 0x000fc600078e020e */
[----:B------:R-:W3:Y:S04]  /*1e10*/  LDL.U8 R14, [R21+0x40] ;  /* 0x00004000150e7983 */ /* 0x000ee80000100000 */
[----:B------:R-:W4:Y:S04]  /*1e20*/  LDL.U8 R9, [R9+0x40] ;  /* 0x0000400009097983 */ /* 0x000f280000100000 */
[----:B------:R0:W5:Y:S02]  /*1e30*/  LDL.U8 R12, [R25+0x40] ;  /* 0x00004000190c7983 */ /* 0x0001640000100000 */
[----:B0-----:R-:W0:Y:S01]  /*1e40*/  S2R R25, SR_TID.X ;  /* 0x0000000000197919 */ /* 0x001e220000002100 */
[----:B--2---:R-:W-:-:S02]  /*1e50*/  LOP3.LUT R16, R3, 0xff, RZ, 0xc0, !PT ;  /* 0x000000ff03107812 */ /* 0x004fc400078ec0ff */
[----:B---3--:R-:W-:Y:S02]  /*1e60*/  LOP3.LUT R32, R14, 0xff, RZ, 0xc0, !PT ;  /* 0x000000ff0e207812 */ /* 0x008fe400078ec0ff */
[----:B----4-:R-:W-:Y:S02]  /*1e70*/  LOP3.LUT R28, R9, 0xff, RZ, 0xc0, !PT ;  /* 0x000000ff091c7812 */ /* 0x010fe400078ec0ff */
[----:B-----5:R-:W-:Y:S01]  /*1e80*/  LOP3.LUT R30, R12, 0xff, RZ, 0xc0, !PT ;  /* 0x000000ff0c1e7812 */ /* 0x020fe200078ec0ff */
[C---:B------:R-:W-:Y:S02]  /*1e90*/  IMAD.IADD R11, R1.reuse, 0x1, R32 ;  /* 0x00000001010b7824 */ /* 0x040fe400078e0220 */
[C---:B------:R-:W-:Y:S02]  /*1ea0*/  IMAD.IADD R16, R1.reuse, 0x1, R16 ;  /* 0x0000000101107824 */ /* 0x040fe400078e0210 */
[C---:B------:R-:W-:Y:S02]  /*1eb0*/  IMAD.IADD R21, R1.reuse, 0x1, R28 ;  /* 0x0000000101157824 */ /* 0x040fe400078e021c */
[----:B------:R-:W-:Y:S01]  /*1ec0*/  IMAD.IADD R30, R1, 0x1, R30 ;  /* 0x00000001011e7824 */ /* 0x000fe200078e021e */
[----:B------:R-:W2:Y:S04]  /*1ed0*/  LDL.U8 R11, [R11+0x44] ;  /* 0x000044000b0b7983 */ /* 0x000ea80000100000 */
[----:B------:R-:W2:Y:S04]  /*1ee0*/  LDL.U8 R16, [R16+0x44] ;  /* 0x0000440010107983 */ /* 0x000ea80000100000 */
[----:B------:R-:W3:Y:S04]  /*1ef0*/  LDL.U8 R28, [R30+0x44] ;  /* 0x000044001e1c7983 */ /* 0x000ee80000100000 */
[----:B------:R-:W3:Y:S01]  /*1f00*/  LDL.U8 R21, [R21+0x44] ;  /* 0x0000440015157983 */ /* 0x000ee20000100000 */
[----:B------:R-:W-:Y:S01]  /*1f10*/  IMAD.MOV.U32 R32, RZ, RZ, 0x24 ;  /* 0x00000024ff207424 */ /* 0x000fe200078e00ff */
[----:B------:R-:W-:-:S02]  /*1f20*/  PRMT R26, R15, 0x3340, R26 ;  /* 0x000033400f1a7816 */ /* 0x000fc4000000001a */
[----:B------:R-:W-:Y:S01]  /*1f30*/  PRMT R13, R20, 0x3340, R13 ;  /* 0x00003340140d7816 */ /* 0x000fe2000000000d */
[----:B0-----:R-:W-:Y:S01]  /*1f40*/  IMAD R15, R25, R32, UR7 ;  /* 0x00000007190f7e24 */ /* 0x001fe2000f8e0220 */
[----:B------:R-:W-:Y:S02]  /*1f50*/  PRMT R14, R14, 0x3340, R3 ;  /* 0x000033400e0e7816 */ /* 0x000fe40000000003 */
[----:B------:R-:W-:Y:S02]  /*1f60*/  PRMT R9, R12, 0x3340, R9 ;  /* 0x000033400c097816 */ /* 0x000fe40000000009 */
[----:B------:R0:W-:Y:S01]  /*1f70*/  STS [R15+0x10], R8 ;  /* 0x000010080f007388 */ /* 0x0001e20000000800 */
[----:B------:R-:W-:Y:S02]  /*1f80*/  PRMT R12, R26, 0x5410, R13 ;  /* 0x000054101a0c7816 */ /* 0x000fe4000000000d */
[----:B------:R-:W-:Y:S01]  /*1f90*/  PRMT R13, R14, 0x5410, R9 ;  /* 0x000054100e0d7816 */ /* 0x000fe20000000009 */
[----:B------:R1:W-:Y:S04]  /*1fa0*/  STS [R15+0x14], R4 ;  /* 0x000014040f007388 */ /* 0x0003e80000000800 */
[----:B------:R1:W-:Y:S04]  /*1fb0*/  STS [R15+0x18], R5 ;  /* 0x000018050f007388 */ /* 0x0003e80000000800 */
[----:B------:R1:W-:Y:S04]  /*1fc0*/  STS [R15+0x1c], R6 ;  /* 0x00001c060f007388 */ /* 0x0003e80000000800 */
[----:B------:R1:W-:Y:S04]  /*1fd0*/  STS [R15+0x20], R7 ;  /* 0x000020070f007388 */ /* 0x0003e80000000800 */
[----:B------:R1:W-:Y:S04]  /*1fe0*/  STS [R15+0x24], R12 ;  /* 0x0000240c0f007388 */ /* 0x0003e80000000800 */
[----:B------:R1:W-:Y:S04]  /*1ff0*/  STS [R15+0x28], R13 ;  /* 0x0000280d0f007388 */ /* 0x0003e80000000800 */
[----:B------:R1:W-:Y:S01]  /*2000*/  STL.64 [R1+0x40], R12 ;  /* 0x0000400c01007387 */ /* 0x0003e20000100a00 */
[----:B--2---:R-:W-:-:S02]  /*2010*/  PRMT R16, R11, 0x3340, R16 ;  /* 0x000033400b107816 */ /* 0x004fc40000000010 */
[----:B---3--:R-:W-:-:S04]  /*2020*/  PRMT R21, R28, 0x3340, R21 ;  /* 0x000033401c157816 */ /* 0x008fc80000000015 */
[----:B0-----:R-:W-:-:S05]  /*2030*/  PRMT R8, R16, 0x5410, R21 ;  /* 0x0000541010087816 */ /* 0x001fca0000000015 */
[----:B------:R1:W-:Y:S04]  /*2040*/  STS [R15+0x2c], R8 ;  /* 0x00002c080f007388 */ /* 0x0003e80000000800 */
[----:B------:R1:W-:Y:S04]  /*2050*/  STL [R1+0x48], R8 ;  /* 0x0000480801007387 */ /* 0x0003e80000100800 */
[----:B------:R1:W-:Y:S02]  /*2060*/  @!P1 STS [UR7+0x490], R10 ;  /* 0x0004900aff009988 */ /* 0x0003e40008000807 */
.L_x_9:
[----:B-1-3--:R-:W1:Y:S01]  /*2070*/  S2R R6, SR_TID.X ;  /* 0x0000000000067919 */ /* 0x00ae620000002100 */
[----:B------:R-:W2:Y:S01]  /*2080*/  S2UR UR5, SR_CgaCtaId ;  /* 0x00000000000579c3 */ /* 0x000ea20000008800 */
[----:B------:R-:W-:Y:S02]  /*2090*/  UMOV UR4, 0x400 ;  /* 0x0000040000047882 */ /* 0x000fe40000000000 */
[----:B------:R-:W-:Y:S02]  /*20a0*/  UIADD3 UR6, UPT, UPT, UR4, 0x4a0, URZ ;  /* 0x000004a004067890 */ /* 0x000fe4000fffe0ff */
[----:B--2---:R-:W-:Y:S02]  /*20b0*/  ULEA UR4, UR5, UR4, 0x18 ;  /* 0x0000000405047291 */ /* 0x004fe4000f8ec0ff */
[----:B------:R-:W-:Y:S01]  /*20c0*/  ULEA UR6, UR5, UR6, 0x18 ;  /* 0x0000000605067291 */ /* 0x000fe2000f8ec0ff */
[----:B-1----:R-:W-:-:S04]  /*20d0*/  LEA.HI R5, R6, R6, RZ, 0x1d ;  /* 0x0000000606057211 */ /* 0x002fc800078fe8ff */
[C---:B------:R-:W-:Y:S02]  /*20e0*/  LEA R8, R5.reuse, UR4, 0x2 ;  /* 0x0000000405087c11 */ /* 0x040fe4000f8e10ff */
[----:B------:R-:W-:Y:S01]  /*20f0*/  LEA R5, R5, UR6, 0x2 ;  /* 0x0000000605057c11 */ /* 0x000fe2000f8e10ff */
[----:B------:R-:W-:Y:S05]  /*2100*/  WARPSYNC.ALL ;  /* 0x0000000000007948 */ /* 0x000fea0003800000 */
[----:B------:R-:W-:Y:S06]  /*2110*/  BAR.SYNC.DEFER_BLOCKING 0x0 ;  /* 0x0000000000007b1d */ /* 0x000fec0000010000 */
[----:B------:R-:W1:Y:S04]  /*2120*/  LDS R8, [R8+0x10] ;  /* 0x0000100008087984 */ /* 0x000e680000000800 */
[----:B------:R-:W-:Y:S01]  /*2130*/  LDS R4, [UR7+0x490] ;  /* 0x00049007ff047984 */ /* 0x000fe20008000800 */
[----:B------:R-:W-:Y:S06]  /*2140*/  BAR.SYNC.DEFER_BLOCKING 0x0 ;  /* 0x0000000000007b1d */ /* 0x000fec0000010000 */
[----:B------:R-:W2:Y:S04]  /*2150*/  LDS.U8 R10, [UR7+0x940] ;  /* 0x00094007ff0a7984 */ /* 0x000ea80008000000 */
[----:B-1----:R1:W-:Y:S01]  /*2160*/  STL [R1+0x50], R8 ;  /* 0x0000500801007387 */ /* 0x0023e20000100800 */
[----:B--2---:R-:W-:-:S06]  /*2170*/  IMAD.IADD R3, R1, 0x1, R10 ;  /* 0x0000000101037824 */ /* 0x004fcc00078e020a */
[----:B------:R-:W2:Y:S01]  /*2180*/  LDL.U8 R3, [R3+0x50] ;  /* 0x0000500003037983 */ /* 0x000ea20000100000 */
[C---:B------:R-:W-:Y:S02]  /*2190*/  PRMT R27, R8.reuse, 0x7770, RZ ;  /* 0x00007770081b7816 */ /* 0x040fe400000000ff */
[C---:B------:R-:W-:Y:S02]  /*21a0*/  PRMT R26, R8.reuse, 0x7771, RZ ;  /* 0x00007771081a7816 */ /* 0x040fe400000000ff */
[C---:B------:R-:W-:Y:S02]  /*21b0*/  PRMT R16, R8.reuse, 0x7772, RZ ;  /* 0x0000777208107816 */ /* 0x040fe400000000ff */
[----:B------:R-:W-:Y:S01]  /*21c0*/  PRMT R25, R8, 0x7773, RZ ;  /* 0x0000777308197816 */ /* 0x000fe200000000ff */
[----:B--2---:R-:W-:-:S06]  /*21d0*/  IMAD R0, R3, 0x100, R0 ;  /* 0x0000010003007824 */ /* 0x004fcc00078e0200 */
[----:B------:R-:W2:Y:S02]  /*21e0*/  LDC.U8 R0, c[0x3][R0+0x1000] ;  /* 0x00c4000000007b82 */ /* 0x000ea40000000000 */
[----:B--2---:R1:W-:Y:S06]  /*21f0*/  STS [R5+0x10], R0 ;  /* 0x0000100005007388 */ /* 0x0043ec0000000800 */
[----:B------:R-:W-:Y:S06]  /*2200*/  BAR.SYNC.DEFER_BLOCKING 0x0 ;  /* 0x0000000000007b1d */ /* 0x000fec0000010000 */
[----:B------:R-:W-:Y:S05]  /*2210*/  @P0 BRA `(.L_x_11) ;  /* 0x0000000000c00947 */ /* 0x000fea0003800000 */
[----:B-1----:R-:W1:Y:S01]  /*2220*/  S2R R8, SR_CgaCtaId ;  /* 0x0000000000087919 */ /* 0x002e620000008800 */
[----:B------:R-:W-:Y:S01]  /*2230*/  MOV R3, 0x400 ;  /* 0x0000040000037802 */ /* 0x000fe20000000f00 */
[----:B------:R-:W-:Y:S01]  /*2240*/  UMOV UR4, 0xffffffff ;  /* 0xffffffff00047882 */ /* 0x000fe20000000000 */
[----:B------:R-:W-:-:S03]  /*2250*/  ISETP.NE.AND P1, PT, R6, RZ, PT ;  /* 0x000000ff0600720c */ /* 0x000fc60003f25270 */
[----:B------:R-:W-:-:S05]  /*2260*/  VIADD R3, R3, 0x4a0 ;  /* 0x000004a003037836 */ /* 0x000fca0000000000 */
[----:B-1----:R-:W-:-:S05]  /*2270*/  LEA R3, R8, R3, 0x18 ;  /* 0x0000000308037211 */ /* 0x002fca00078ec0ff */
[----:B------:R-:W-:-:S05]  /*2280*/  IMAD R29, R6, 0x24, R3 ;  /* 0x00000024061d7824 */ /* 0x000fca00078e0203 */
[----:B------:R-:W-:Y:S04]  /*2290*/  LDS R28, [R29+0x10] ;  /* 0x000010001d1c7984 */ /* 0x000fe80000000800 */
[----:B------:R-:W-:Y:S04]  /*22a0*/  LDS R21, [R29+0x14] ;  /* 0x000014001d157984 */ /* 0x000fe80000000800 */
[----:B------:R-:W1:Y:S04]  /*22b0*/  LDS R20, [R29+0x18] ;  /* 0x000018001d147984 */ /* 0x000e680000000800 */
[----:B------:R-:W-:Y:S04]  /*22c0*/  LDS R10, [R29+0x1c] ;  /* 0x00001c001d0a7984 */ /* 0x000fe80000000800 */
[----:B------:R-:W2:Y:S04]  /*22d0*/  LDS R9, [R29+0x20] ;  /* 0x000020001d097984 */ /* 0x000ea80000000800 */
[----:B------:R-:W-:Y:S04]  /*22e0*/  LDS R8, [R29+0x24] ;  /* 0x000024001d087984 */ /* 0x000fe80000000800 */
[----:B------:R-:W3:Y:S04]  /*22f0*/  LDS R7, [R29+0x28] ;  /* 0x000028001d077984 */ /* 0x000ee80000000800 */
[----:B------:R-:W4:Y:S01]  /*2300*/  LDS R3, [R29+0x2c] ;  /* 0x00002c001d037984 */ /* 0x000f220000000800 */
[----:B-1----:R-:W-:-:S04]  /*2310*/  IADD3 R11, PT, PT, R20, R21, R28 ;  /* 0x00000015140b7210 */ /* 0x002fc80007ffe01c */
[----:B--2---:R-:W-:-:S04]  /*2320*/  IADD3 R11, PT, PT, R9, R11, R10 ;  /* 0x0000000b090b7210 */ /* 0x004fc80007ffe00a */
[----:B---3--:R-:W-:-:S05]  /*2330*/  IADD3 R12, PT, PT, R7, R11, R8 ;  /* 0x0000000b070c7210 */ /* 0x008fca0007ffe008 */
[----:B----4-:R-:W-:Y:S01]  /*2340*/  IMAD.IADD R3, R3, 0x1, R12 ;  /* 0x0000000103037824 */ /* 0x010fe200078e020c */
[----:B------:R-:W-:Y:S06]  /*2350*/  BRA.DIV UR4, `(.L_x_12) ;  /* 0x0000001204f87947 */ /* 0x000fec000b800000 */
[----:B------:R-:W1:Y:S02]  /*2360*/  SHFL.UP P0, R34, R3, 0x1, RZ ;  /* 0x0420000003227989 */ /* 0x000e6400000000ff */
[----:B-1----:R-:W-:-:S05]  /*2370*/  @P0 IMAD.IADD R34, R3, 0x1, R34 ;  /* 0x0000000103220824 */ /* 0x002fca00078e0222 */
[----:B------:R-:W1:Y:S02]  /*2380*/  SHFL.UP P0, R33, R34, 0x2, RZ ;  /* 0x0440000022217989 */ /* 0x000e6400000000ff */
[----:B-1----:R-:W-:-:S05]  /*2390*/  @P0 IMAD.IADD R33, R34, 0x1, R33 ;  /* 0x0000000122210824 */ /* 0x002fca00078e0221 */
[----:B------:R-:W1:Y:S02]  /*23a0*/  SHFL.UP P0, R32, R33, 0x4, RZ ;  /* 0x0480000021207989 */ /* 0x000e6400000000ff */
[----:B-1----:R-:W-:-:S05]  /*23b0*/  @P0 IMAD.IADD R32, R33, 0x1, R32 ;  /* 0x0000000121200824 */ /* 0x002fca00078e0220 */
[----:B------:R-:W1:Y:S02]  /*23c0*/  SHFL.UP P0, R31, R32, 0x8, RZ ;  /* 0x05000000201f7989 */ /* 0x000e6400000000ff */
[----:B-1----:R-:W-:-:S05]  /*23d0*/  @P0 IMAD.IADD R31, R32, 0x1, R31 ;  /* 0x00000001201f0824 */ /* 0x002fca00078e021f */
[----:B0-----:R-:W0:Y:S02]  /*23e0*/  SHFL.UP P0, R30, R31, 0x10, RZ ;  /* 0x060000001f1e7989 */ /* 0x001e2400000000ff */
[----:B0-----:R-:W-:-:S05]  /*23f0*/  @P0 IMAD.IADD R30, R31, 0x1, R30 ;  /* 0x000000011f1e0824 */ /* 0x001fca00078e021e */
[----:B------:R0:W1:Y:S02]  /*2400*/  SHFL.IDX PT, R14, R30, 0x1f, 0x1f ;  /* 0x03e01f001e0e7f89 */ /* 0x00006400000e0000 */
.L_x_39:
[----:B------:R-:W-:-:S04]  /*2410*/  IMAD.IADD R3, R30, 0x1, -R3 ;  /* 0x000000011e037824 */ /* 0x000fc800078e0a03 */
[----:B------:R-:W-:Y:S01]  /*2420*/  IMAD.IADD R28, R28, 0x1, R3 ;  /* 0x000000011c1c7824 */ /* 0x000fe200078e0203 */
[----:B------:R2:W-:Y:S03]  /*2430*/  STS [R29+0x10], R3 ;  /* 0x000010031d007388 */ /* 0x0005e60000000800 */
        /* <DEDUP_REMOVED lines=11> */
[----:B------:R2:W-:Y:S04]  /*24f0*/  STS [R29+0x28], R8 ;  /* 0x000028081d007388 */ /* 0x0005e80000000800 */
[----:B------:R2:W-:Y:S04]  /*2500*/  STS [R29+0x2c], R12 ;  /* 0x00002c0c1d007388 */ /* 0x0005e80000000800 */
[----:B-1----:R2:W-:Y:S02]  /*2510*/  @!P1 STS [UR7+0x930], R14 ;  /* 0x0009300eff009988 */ /* 0x0025e40008000807 */
.L_x_11:
[----:B--2---:R-:W2:Y:S01]  /*2520*/  LDC.64 R28, c[0x0][0x398] ;  /* 0x0000e600ff1c7b82 */ /* 0x004ea20000000a00 */
[----:B------:R-:W-:Y:S01]  /*2530*/  IMAD.U32 R3, RZ, RZ, UR40 ;  /* 0x00000028ff037e24 */ /* 0x000fe2000f8e00ff */
[----:B------:R-:W-:Y:S05]  /*2540*/  WARPSYNC.ALL ;  /* 0x0000000000007948 */ /* 0x000fea0003800000 */
[----:B--2---:R-:W-:Y:S01]  /*2550*/  IMAD.WIDE R28, R3, 0x8, R28 ;  /* 0x00000008031c7825 */ /* 0x004fe200078e021c */
[----:B------:R-:W-:Y:S01]  /*2560*/  BAR.SYNC.DEFER_BLOCKING 0x0 ;  /* 0x0000000000007b1d */ /* 0x000fe20000010000 */
[----:B------:R-:W-:Y:S02]  /*2570*/  ISETP.NE.AND P0, PT, R0, 0x1, PT ;  /* 0x000000010000780c */ /* 0x000fe40003f05270 */
[----:B------:R-:W-:-:S02]  /*2580*/  ISETP.NE.AND P1, PT, R6, RZ, PT ;  /* 0x000000ff0600720c */ /* 0x000fc40003f25270 */
[----:B------:R-:W-:Y:S01]  /*2590*/  ISETP.GE.OR P0, PT, R23, R18, P0 ;  /* 0x000000121700720c */ /* 0x000fe20000706670 */
[----:B------:R-:W-:Y:S01]  /*25a0*/  BSSY.RECONVERGENT B0, `(.L_x_13) ;  /* 0x0000009000007945 */ /* 0x000fe20003800200 */
[----:B-1----:R-:W1:Y:S11]  /*25b0*/  LDS R0, [UR7+0x930] ;  /* 0x00093007ff007984 */ /* 0x002e760008000800 */
[----:B------:R-:W-:Y:S05]  /*25c0*/  @P0 BRA `(.L_x_14) ;  /* 0x0000000000180947 */ /* 0x000fea0003800000 */
[----:B------:R-:W2:Y:S04]  /*25d0*/  LDG.E.64 R8, desc[UR38][R28.64] ;  /* 0x000000261c087981 */ /* 0x000ea8000c1e1b00 */
[----:B------:R-:W-:Y:S04]  /*25e0*/  LDS R5, [R5+0x10] ;  /* 0x0000100005057984 */ /* 0x000fe80000000800 */
[----:B------:R-:W3:Y:S02]  /*25f0*/  LDS R10, [UR7+0x944] ;  /* 0x00094407ff0a7984 */ /* 0x000ee40008000800 */
[----:B---3--:R-:W-:-:S04]  /*2600*/  IMAD.IADD R3, R5, 0x1, R10 ;  /* 0x0000000105037824 */ /* 0x008fc800078e020a */
[----:B--2---:R-:W-:-:S05]  /*2610*/  IMAD.WIDE R8, R3, 0x4, R8 ;  /* 0x0000000403087825 */ /* 0x004fca00078e0208 */
[----:B------:R2:W-:Y:S02]  /*2620*/  ST.E desc[UR38][R8.64], R23 ;  /* 0x0000001708007985 */ /* 0x0005e4000c101926 */
.L_x_14:
[----:B------:R-:W-:Y:S05]  /*2630*/  BSYNC.RECONVERGENT B0 ;  /* 0x0000000000007941 */ /* 0x000fea0003800200 */
.L_x_13:
[----:B------:R-:W1:Y:S04]  /*2640*/  @!P1 LDS R3, [UR7+0x944] ;  /* 0x00094407ff039984 */ /* 0x000e680008000800 */
[----:B------:R-:W-:Y:S01]  /*2650*/  @!P1 STS [UR7+0x940], R4 ;  /* 0x00094004ff009988 */ /* 0x000fe20008000807 */
[----:B-1----:R-:W-:-:S05]  /*2660*/  @!P1 IMAD.IADD R0, R0, 0x1, R3 ;  /* 0x0000000100009824 */ /* 0x002fca00078e0203 */
[----:B------:R-:W-:Y:S01]  /*2670*/  @!P1 STS [UR7+0x944], R0 ;  /* 0x00094400ff009988 */ /* 0x000fe20008000807 */
[----:B------:R-:W-:Y:S06]  /*2680*/  BAR.SYNC.DEFER_BLOCKING 0x0 ;  /* 0x0000000000007b1d */ /* 0x000fec0000010000 */
[----:B------:R-:W1:Y:S02]  /*2690*/  LDS R3, [UR7+0x944] ;  /* 0x00094407ff037984 */ /* 0x000e640008000800 */
[----:B-1----:R-:W-:-:S04]  /*26a0*/  ISETP.GE.AND P0, PT, R3, 0x81, PT ;  /* 0x000000810300780c */ /* 0x002fc80003f06270 */
[----:B------:R-:W-:-:S13]  /*26b0*/  ISETP.NE.OR P0, PT, R6, RZ, !P0 ;  /* 0x000000ff0600720c */ /* 0x000fda0004705670 */
[----:B------:R-:W-:Y:S05]  /*26c0*/  @P0 BRA `(.L_x_15) ;  /* 0x0000000000980947 */ /* 0x000fea0003800000 */
[----:B------:R-:W-:Y:S01]  /*26d0*/  MOV R6, 0x148 ;  /* 0x0000014800067802 */ /* 0x000fe20000000f00 */
[----:B------:R-:W-:-:S04]  /*26e0*/  VIADD R22, R22, 0x100 ;  /* 0x0000010016167836 */ /* 0x000fc80000000000 */
[----:B------:R-:W-:Y:S01]  /*26f0*/  IMAD.WIDE R4, R22, 0x4, RZ ;  /* 0x0000000416047825 */ /* 0x000fe200078e02ff */
[----:B------:R-:W1:Y:S06]  /*2700*/  LDC.64 R6, c[0x4][R6] ;  /* 0x0100000006067b82 */ /* 0x000e6c0000000a00 */
[----:B------:R-:W-:-:S07]  /*2710*/  LEPC R20, `(.L_x_16) ;  /* 0x000000001014794e */ /* 0x000fce0000000000 */
[----:B012---:R-:W-:Y:S05]  /*2720*/  CALL.ABS.NOINC R6 ;  /* 0x0000000006007343 */ /* 0x007fea0003c00000 */
.L_x_16:
[----:B------:R-:W0:Y:S01]  /*2730*/  S2R R3, SR_CgaCtaId ;  /* 0x0000000000037919 */ /* 0x000e220000008800 */
[----:B------:R-:W-:Y:S01]  /*2740*/  MOV R0, 0x400 ;  /* 0x0000040000007802 */ /* 0x000fe20000000f00 */
[----:B------:R-:W-:Y:S02]  /*2750*/  IMAD.MOV.U32 R30, RZ, RZ, R4 ;  /* 0x000000ffff1e7224 */ /* 0x000fe400078e0004 */
[----:B------:R-:W-:Y:S01]  /*2760*/  IMAD.MOV.U32 R31, RZ, RZ, R5 ;  /* 0x000000ffff1f7224 */ /* 0x000fe200078e0005 */
[----:B0-----:R-:W-:-:S05]  /*2770*/  LEA R0, R3, R0, 0x18 ;  /* 0x0000000003007211 */ /* 0x001fca00078ec0ff */
[----:B------:R-:W0:Y:S02]  /*2780*/  LDS R3, [R0+0x944] ;  /* 0x0009440000037984 */ /* 0x000e240000000800 */
[----:B0-----:R-:W-:-:S13]  /*2790*/  ISETP.GE.AND P0, PT, R3, 0x1, PT ;  /* 0x000000010300780c */ /* 0x001fda0003f06270 */
[----:B------:R-:W-:Y:S05]  /*27a0*/  @!P0 BRA `(.L_x_17) ;  /* 0x0000000000488947 */ /* 0x000fea0003800000 */
[----:B------:R-:W-:Y:S01]  /*27b0*/  BSSY.RECONVERGENT B0, `(.L_x_17) ;  /* 0x0000011000007945 */ /* 0x000fe20003800200 */
[----:B------:R-:W-:Y:S02]  /*27c0*/  IMAD.MOV.U32 R3, RZ, RZ, RZ ;  /* 0x000000ffff037224 */ /* 0x000fe400078e00ff */
[----:B------:R-:W-:Y:S02]  /*27d0*/  IMAD.MOV.U32 R9, RZ, RZ, RZ ;  /* 0x000000ffff097224 */ /* 0x000fe400078e00ff */
[----:B------:R-:W-:-:S07]  /*27e0*/  IMAD.MOV.U32 R11, RZ, RZ, RZ ;  /* 0x000000ffff0b7224 */ /* 0x000fce00078e00ff */
.L_x_18:
[----:B------:R-:W2:Y:S02]  /*27f0*/  LDG.E.64 R4, desc[UR38][R28.64] ;  /* 0x000000261c047981 */ /* 0x000ea4000c1e1b00 */
[----:B--2---:R-:W-:-:S05]  /*2800*/  IADD3 R4, P0, PT, R4, R9, RZ ;  /* 0x0000000904047210 */ /* 0x004fca0007f1e0ff */
[----:B------:R-:W-:-:S06]  /*2810*/  IMAD.X R5, R5, 0x1, R11, P0 ;  /* 0x0000000105057824 */ /* 0x000fcc00000e060b */
[----:B------:R-:W2:Y:S01]  /*2820*/  LD.E R5, desc[UR38][R4.64] ;  /* 0x0000002604057980 */ /* 0x000ea2000c101900 */
[----:B------:R-:W-:Y:S01]  /*2830*/  IADD3 R6, P0, PT, R30, R9, RZ ;  /* 0x000000091e067210 */ /* 0x000fe20007f1e0ff */
[----:B------:R-:W-:Y:S01]  /*2840*/  VIADD R3, R3, 0x1 ;  /* 0x0000000103037836 */ /* 0x000fe20000000000 */
[----:B------:R-:W-:-:S03]  /*2850*/  IADD3 R9, P1, PT, R9, 0x4, RZ ;  /* 0x0000000409097810 */ /* 0x000fc60007f3e0ff */
[--C-:B------:R-:W-:Y:S02]  /*2860*/  IMAD.X R7, R31, 0x1, R11.reuse, P0 ;  /* 0x000000011f077824 */ /* 0x100fe400000e060b */
[----:B------:R-:W-:-:S03]  /*2870*/  IMAD.X R11, RZ, RZ, R11, P1 ;  /* 0x000000ffff0b7224 */ /* 0x000fc600008e060b */
[----:B--2---:R-:W-:Y:S04]  /*2880*/  ST.E desc[UR38][R6.64], R5 ;  /* 0x0000000506007985 */ /* 0x004fe8000c101926 */
[----:B------:R-:W0:Y:S02]  /*2890*/  LDS R8, [R0+0x944] ;  /* 0x0009440000087984 */ /* 0x000e240000000800 */
[----:B0-----:R-:W-:-:S13]  /*28a0*/  ISETP.GE.AND P0, PT, R3, R8, PT ;  /* 0x000000080300720c */ /* 0x001fda0003f06270 */
[----:B------:R-:W-:Y:S05]  /*28b0*/  @!P0 BRA `(.L_x_18) ;  /* 0xfffffffc00cc8947 */ /* 0x000fea000383ffff */
[----:B------:R-:W-:Y:S05]  /*28c0*/  BSYNC.RECONVERGENT B0 ;  /* 0x0000000000007941 */ /* 0x000fea0003800200 */
.L_x_17:
[----:B------:R0:W5:Y:S01]  /*28d0*/  LDG.E.64 R4, desc[UR38][R28.64] ;  /* 0x000000261c047981 */ /* 0x000162000c1e1b00 */
[----:B------:R-:W-:-:S06]  /*28e0*/  MOV R6, 0x140 ;  /* 0x0000014000067802 */ /* 0x000fcc0000000f00 */
[----:B------:R-:W1:Y:S02]  /*28f0*/  LDC.64 R6, c[0x4][R6] ;  /* 0x0100000006067b82 */ /* 0x000e640000000a00 */
[----:B------:R-:W-:-:S07]  /*2900*/  LEPC R20, `(.L_x_19) ;  /* 0x000000001014794e */ /* 0x000fce0000000000 */
[----:B01---5:R-:W-:Y:S05]  /*2910*/  CALL.ABS.NOINC R6 ;  /* 0x0000000006007343 */ /* 0x023fea0003c00000 */
.L_x_19:
[----:B------:R1:W-:Y:S02]  /*2920*/  STG.E.64 desc[UR38][R28.64], R30 ;  /* 0x0000001e1c007986 */ /* 0x0003e4000c101b26 */
.L_x_15:
[----:B------:R-:W-:Y:S01]  /*2930*/  ISETP.NE.AND P0, PT, R24, RZ, PT ;  /* 0x000000ff1800720c */ /* 0x000fe20003f05270 */
[----:B------:R-:W-:Y:S05]  /*2940*/  WARPSYNC.ALL ;  /* 0x0000000000007948 */ /* 0x000fea0003800000 */
[----:B------:R-:W-:Y:S07]  /*2950*/  BAR.SYNC.DEFER_BLOCKING 0x0 ;  /* 0x0000000000007b1d */ /* 0x000fee0000010000 */
[----:B------:R-:W-:Y:S05]  /*2960*/  @!P0 BRA `(.L_x_20) ;  /* 0xffffffd800a88947 */ /* 0x000fea000383ffff */
.L_x_8:
[----:B------:R-:W3:Y:S01]  /*2970*/  S2R R0, SR_TID.X ;  /* 0x0000000000007919 */ /* 0x000ee20000002100 */
[----:B------:R-:W-:Y:S01]  /*2980*/  VIADD R18, R18, 0xffffffff ;  /* 0xffffffff12127836 */ /* 0x000fe20000000000 */
[----:B------:R-:W-:Y:S04]  /*2990*/  BSSY.RECONVERGENT B0, `(.L_x_21) ;  /* 0x0000015000007945 */ /* 0x000fe80003800200 */
[----:B------:R-:W-:Y:S02]  /*29a0*/  ISETP.NE.AND P0, PT, R23, R18, PT ;  /* 0x000000121700720c */ /* 0x000fe40003f05270 */
[----:B---3--:R-:W-:-:S11]  /*29b0*/  ISETP.NE.AND P1, PT, R0, RZ, PT ;  /* 0x000000ff0000720c */ /* 0x008fd60003f25270 */
[----:B------:R-:W-:Y:S05]  /*29c0*/  @P0 BRA `(.L_x_22) ;  /* 0x0000000000440947 */ /* 0x000fea0003800000 */
[----:B------:R-:W3:Y:S01]  /*29d0*/  S2UR UR5, SR_CgaCtaId ;  /* 0x00000000000579c3 */ /* 0x000ee20000008800 */
[----:B------:R-:W-:Y:S01]  /*29e0*/  UMOV UR4, 0x400 ;  /* 0x0000040000047882 */ /* 0x000fe20000000000 */
[----:B------:R-:W4:Y:S01]  /*29f0*/  S2R R0, SR_LANEID ;  /* 0x0000000000007919 */ /* 0x000f220000000000 */
[----:B------:R-:W-:Y:S02]  /*2a00*/  VOTEU.ANY UR6, UPT, PT ;  /* 0x0000000000067886 */ /* 0x000fe400038e0100 */
[----:B------:R-:W-:Y:S02]  /*2a10*/  UFLO.U32 UR7, UR6 ;  /* 0x00000006000772bd */ /* 0x000fe400080e0000 */
[----:B------:R-:W-:Y:S01]  /*2a20*/  UPOPC UR6, UR6 ;  /* 0x00000006000672bf */ /* 0x000fe20008000000 */
[----:B------:R-:W5:Y:S01]  /*2a30*/  LDC.64 R2, c[0x0][0x3c0] ;  /* 0x0000f000ff027b82 */ /* 0x000f620000000a00 */
[----:B---3--:R-:W-:-:S09]  /*2a40*/  ULEA UR4, UR5, UR4, 0x18 ;  /* 0x0000000405047291 */ /* 0x008fd2000f8ec0ff */
[----:B------:R-:W2:Y:S01]  /*2a50*/  LDS R7, [UR4+0x944] ;  /* 0x00094404ff077984 */ /* 0x000ea20008000800 */
[----:B----4-:R-:W-:Y:S01]  /*2a60*/  ISETP.EQ.U32.AND P0, PT, R0, UR7, PT ;  /* 0x0000000700007c0c */ /* 0x010fe2000bf02070 */
[----:B------:R-:W3:Y:S02]  /*2a70*/  LDCU.64 UR4, c[0x0][0x3b0] ;  /* 0x00007600ff0477ac */ /* 0x000ee40008000a00 */
[----:B---3--:R-:W-:-:S06]  /*2a80*/  UIMAD.WIDE UR4, UR40, 0x4, UR4 ;  /* 0x00000004280478a5 */ /* 0x008fcc000f8e0204 */
[----:B------:R-:W-:Y:S02]  /*2a90*/  IMAD.U32 R4, RZ, RZ, UR4 ;  /* 0x00000004ff047e24 */ /* 0x000fe4000f8e00ff */
[----:B------:R-:W-:Y:S02]  /*2aa0*/  IMAD.U32 R5, RZ, RZ, UR5 ;  /* 0x00000005ff057e24 */ /* 0x000fe4000f8e00ff */
[----:B--2---:R-:W-:-:S03]  /*2ab0*/  IMAD R9, R7, UR6, RZ ;  /* 0x0000000607097c24 */ /* 0x004fc6000f8e02ff */
[----:B------:R3:W-:Y:S04]  /*2ac0*/  STG.E desc[UR38][R4.64], R7 ;  /* 0x0000000704007986 */ /* 0x0007e8000c101926 */
[----:B-----5:R3:W-:Y:S02]  /*2ad0*/  @P0 REDG.E.ADD.STRONG.GPU desc[UR38][R2.64], R9 ;  /* 0x000000090200098e */ /* 0x0207e4000c12e126 */
.L_x_22:
[----:B------:R-:W-:Y:S05]  /*2ae0*/  BSYNC.RECONVERGENT B0 ;  /* 0x0000000000007941 */ /* 0x000fea0003800200 */
.L_x_21:
[----:B------:R-:W-:Y:S05]  /*2af0*/  @P1 BRA `(.L_x_23) ;  /* 0x00000000001c1947 */ /* 0x000fea0003800000 */
[----:B---3--:R-:W3:Y:S01]  /*2b00*/  LDC.64 R2, c[0x0][0x3a0] ;  /* 0x0000e800ff027b82 */ /* 0x008ee20000000a00 */
[----:B------:R-:W-:-:S05]  /*2b10*/  IMAD.MOV.U32 R5, RZ, RZ, 0x7fffffff ;  /* 0x7fffffffff057424 */ /* 0x000fca00078e00ff */
[----:B---3--:R-:W3:Y:S02]  /*2b20*/  ATOMG.E.INC.STRONG.GPU PT, R2, desc[UR38][R2.64], R5 ;  /* 0x80000005020279a8 */ /* 0x008ee400099ef126 */
[----:B------:R-:W4:Y:S01]  /*2b30*/  S2UR UR5, SR_CgaCtaId ;  /* 0x00000000000579c3 */ /* 0x000f220000008800 */
[----:B------:R-:W-:Y:S02]  /*2b40*/  UMOV UR4, 0x400 ;  /* 0x0000040000047882 */ /* 0x000fe40000000000 */
[----:B----4-:R-:W-:-:S09]  /*2b50*/  ULEA UR4, UR5, UR4, 0x18 ;  /* 0x0000000405047291 */ /* 0x010fd2000f8ec0ff */
[----:B---3--:R4:W-:Y:S03]  /*2b60*/  STS [UR4+0x948], R2 ;  /* 0x00094802ff007988 */ /* 0x0089e60008000804 */
.L_x_23:
[----:B------:R-:W-:Y:S05]  /*2b70*/  WARPSYNC.ALL ;  /* 0x0000000000007948 */ /* 0x000fea0003800000 */
[----:B------:R-:W5:Y:S08]  /*2b80*/  S2UR UR5, SR_CgaCtaId ;  /* 0x00000000000579c3 */ /* 0x000f700000008800 */
[----:B------:R-:W-:Y:S06]  /*2b90*/  BAR.SYNC.DEFER_BLOCKING 0x0 ;  /* 0x0000000000007b1d */ /* 0x000fec0000010000 */
[----:B------:R-:W-:-:S02]  /*2ba0*/  UMOV UR4, 0x400 ;  /* 0x0000040000047882 */ /* 0x000fc40000000000 */
[----:B-----5:R-:W-:-:S09]  /*2bb0*/  ULEA UR4, UR5, UR4, 0x18 ;  /* 0x0000000405047291 */ /* 0x020fd2000f8ec0ff */
[----:B------:R-:W5:Y:S02]  /*2bc0*/  LDS R0, [UR4+0x948] ;  /* 0x00094804ff007984 */ /* 0x000f640008000800 */
[----:B------:R-:W5:Y:S02]  /*2bd0*/  LDCU UR4, c[0x0][0x3a8] ;  /* 0x00007500ff0477ac */ /* 0x000f640008000800 */
[C---:B-----5:R-:W-:Y:S02]  /*2be0*/  ISETP.GE.AND P0, PT, R0.reuse, UR4, PT ;  /* 0x0000000400007c0c */ /* 0x060fe4000bf06270 */
[----:B------:R-:W-:-:S11]  /*2bf0*/  R2UR UR40, R0 ;  /* 0x00000000002872ca */ /* 0x000fd600000e0000 */
[----:B------:R-:W-:Y:S05]  /*2c00*/  @!P0 BRA `(.L_x_24) ;  /* 0xffffffd4005c8947 */ /* 0x000fea000383ffff */
[----:B------:R-:W-:Y:S05]  /*2c10*/  EXIT ;  /* 0x000000000000794d */ /* 0x000fea0003800000 */
.L_x_10:
[----:B------:R-:W-:Y:S01]  /*2c20*/  IMAD.MOV.U32 R12, RZ, RZ, 0x1 ;  /* 0x00000001ff0c7424 */ /* 0x000fe200078e00ff */
[----:B0-----:R-:W-:Y:S01]  /*2c30*/  ISETP.GE.AND P2, PT, R3, 0x1, PT ;  /* 0x000000010300780c */ /* 0x001fe20003f46270 */
[----:B------:R-:W-:Y:S02]  /*2c40*/  IMAD.MOV.U32 R11, RZ, RZ, RZ ;  /* 0x000000ffff0b7224 */ /* 0x000fe400078e00ff */
[----:B------:R-:W-:-:S10]  /*2c50*/  IMAD.MOV.U32 R15, RZ, RZ, -0x1 ;  /* 0xffffffffff0f7424 */ /* 0x000fd400078e00ff */
[----:B------:R-:W-:Y:S05]  /*2c60*/  WARPSYNC.COLLECTIVE R15, `(.L_x_25) ;  /* 0x000000000f087348 */ /* 0x000fea0003c00000 */
[----:B------:R0:W1:Y:S02]  /*2c70*/  SHFL.UP P6, R14, R13, R12, R11 ;  /* 0x0400000c0d0e7389 */ /* 0x00006400000c000b */
[----:B01----:R-:W-:Y:S05]  /*2c80*/  ENDCOLLECTIVE ;  /* 0x000000000000791b */ /* 0x003fea0003800000 */
.L_x_25:
[----:B------:R-:W-:-:S05]  /*2c90*/  LOP3.LUT R10, R14, 0xff, RZ, 0xc0, !PT ;  /* 0x000000ff0e0a7812 */ /* 0x000fca00078ec0ff */
        /* <DEDUP_REMOVED lines=14> */
[----:B---3--:R-:W-:-:S04]  /*2d80*/  PRMT R10, R21, 0x3340, R16 ;  /* 0x00003340150a7816 */ /* 0x008fc80000000010 */
[----:B------:R-:W-:Y:S01]  /*2d90*/  PRMT R10, R11, 0x5410, R10 ;  /* 0x000054100b0a7816 */ /* 0x000fe2000000000a */
[----:B------:R-:W-:Y:S01]  /*2da0*/  IMAD.U32 R11, R21, 0x10000, RZ ;  /* 0x00010000150b7824 */ /* 0x000fe200078e00ff */
[----:B------:R-:W-:-:S04]  /*2db0*/  LOP3.LUT R12, R20, 0xff, RZ, 0xc0, !PT ;  /* 0x000000ff140c7812 */ /* 0x000fc800078ec0ff */
[----:B------:R-:W-:Y:S02]  /*2dc0*/  LOP3.LUT R11, R11, 0xff0000, RZ, 0xc0, !PT ;  /* 0x00ff00000b0b7812 */ /* 0x000fe400078ec0ff */
[----:B------:R-:W-:-:S03]  /*2dd0*/  LOP3.LUT R13, R25, 0xff, RZ, 0xc0, !PT ;  /* 0x000000ff190d7812 */ /* 0x000fc600078ec0ff */
[----:B------:R-:W-:-:S04]  /*2de0*/  IMAD R11, R12, 0x100, R11 ;  /* 0x000001000c0b7824 */ /* 0x000fc800078e020b */
[----:B------:R-:W-:Y:S02]  /*2df0*/  IMAD R12, R16, 0x1000000, R11 ;  /* 0x01000000100c7824 */ /* 0x000fe400078e020b */
[----:B------:R-:W-:Y:S02]  /*2e00*/  IMAD.MOV.U32 R11, RZ, RZ, RZ ;  /* 0x000000ffff0b7224 */ /* 0x000fe400078e00ff */
[----:B------:R-:W-:Y:S02]  /*2e10*/  IMAD.IADD R13, R13, 0x1, R12 ;  /* 0x000000010d0d7824 */ /* 0x000fe400078e020c */
[----:B------:R-:W-:-:S07]  /*2e20*/  IMAD.MOV.U32 R12, RZ, RZ, 0x2 ;  /* 0x00000002ff0c7424 */ /* 0x000fce00078e00ff */
[----:B------:R-:W-:Y:S05]  /*2e30*/  WARPSYNC.COLLECTIVE R15, `(.L_x_26) ;  /* 0x000000000f087348 */ /* 0x000fea0003c00000 */
[----:B------:R0:W1:Y:S02]  /*2e40*/  SHFL.UP P6, R14, R13, R12, R11 ;  /* 0x0400000c0d0e7389 */ /* 0x00006400000c000b */
[----:B01----:R-:W-:Y:S05]  /*2e50*/  ENDCOLLECTIVE ;  /* 0x000000000000791b */ /* 0x003fea0003800000 */
.L_x_26:
[----:B------:R0:W-:Y:S02]  /*2e60*/  STL [R1], R10 ;  /* 0x0000000a01007387 */ /* 0x0001e40000100800 */
[----:B0-----:R-:W-:-:S05]  /*2e70*/  LOP3.LUT R10, R14, 0xff, RZ, 0xc0, !PT ;  /* 0x000000ff0e0a7812 */ /* 0x001fca00078ec0ff */
        /* <DEDUP_REMOVED lines=28> */
.L_x_27:
        /* <DEDUP_REMOVED lines=30> */
.L_x_28:
        /* <DEDUP_REMOVED lines=30> */
.L_x_29:
        /* <DEDUP_REMOVED lines=12> */
[----:B------:R0:W3:Y:S04]  /*34c0*/  @P2 LDL.U8 R16, [R14] ;  /* 0x000000000e102983 */ /* 0x0000e80000100000 */
[----:B------:R-:W3:Y:S01]  /*34d0*/  @P2 LDL.U8 R21, [R11] ;  /* 0x000000000b152983 */ /* 0x000ee20000100000 */
[----:B------:R-:W-:Y:S02]  /*34e0*/  LOP3.LUT R12, R31, 0xff, RZ, 0xc0, !PT ;  /* 0x000000ff1f0c7812 */ /* 0x000fe400078ec0ff */
[----:B0-----:R-:W-:-:S03]  /*34f0*/  LOP3.LUT R14, R27, 0xff, RZ, 0xc0, !PT ;  /* 0x000000ff1b0e7812 */ /* 0x001fc600078ec0ff */
[C---:B------:R-:W-:Y:S02]  /*3500*/  IMAD.IADD R12, R1.reuse, 0x1, R12 ;  /* 0x00000001010c7824 */ /* 0x040fe400078e020c */
[----:B------:R-:W-:Y:S01]  /*3510*/  IMAD.IADD R14, R1, 0x1, R14 ;  /* 0x00000001010e7824 */ /* 0x000fe200078e020e */
[C---:B--2---:R-:W-:Y:S02]  /*3520*/  PRMT R13, R25.reuse, 0x3340, R20 ;  /* 0x00003340190d7816 */ /* 0x044fe40000000014 */
[----:B------:R-:W-:Y:S02]  /*3530*/  LOP3.LUT R25, R25, 0xff, RZ, 0xc0, !PT ;  /* 0x000000ff19197812 */ /* 0x000fe400078ec0ff */
[C---:B---3--:R-:W-:Y:S01]  /*3540*/  PRMT R10, R21.reuse, 0x3340, R16 ;  /* 0x00003340150a7816 */ /* 0x048fe20000000010 */
[----:B------:R-:W-:Y:S01]  /*3550*/  IMAD.U32 R21, R21, 0x10000, RZ ;  /* 0x0001000015157824 */ /* 0x000fe200078e00ff */
[----:B------:R-:W-:Y:S02]  /*3560*/  PRMT R20, R20, 0x7604, R25 ;  /* 0x0000760414147816 */ /* 0x000fe40000000019 */
[----:B------:R-:W-:-:S02]  /*3570*/  PRMT R10, R13, 0x5410, R10 ;  /* 0x000054100d0a7816 */ /* 0x000fc4000000000a */
[----:B------:R-:W-:-:S03]  /*3580*/  LOP3.LUT R21, R21, 0xff0000, RZ, 0xc0, !PT ;  /* 0x00ff000015157812 */ /* 0x000fc600078ec0ff */
[----:B------:R0:W-:Y:S02]  /*3590*/  STL [R1+0x4], R10 ;  /* 0x0000040a01007387 */ /* 0x0001e40000100800 */
[----:B------:R-:W-:Y:S02]  /*35a0*/  IMAD.IADD R21, R21, 0x1, R20 ;  /* 0x0000000115157824 */ /* 0x000fe400078e0214 */
[----:B------:R-:W2:Y:S02]  /*35b0*/  LDL.U8 R12, [R12+0x4] ;  /* 0x000004000c0c7983 */ /* 0x000ea40000100000 */
[----:B------:R-:W-:Y:S01]  /*35c0*/  IMAD R13, R16, 0x1000000, R21 ;  /* 0x01000000100d7824 */ /* 0x000fe200078e0215 */
[----:B0-----:R-:W-:Y:S01]  /*35d0*/  LOP3.LUT R10, R29, 0xff, RZ, 0xc0, !PT ;  /* 0x000000ff1d0a7812 */ /* 0x001fe200078ec0ff */
[----:B------:R-:W2:Y:S01]  /*35e0*/  LDL.U8 R11, [R14+0x4] ;  /* 0x000004000e0b7983 */ /* 0x000ea20000100000 */
[----:B------:R-:W-:-:S03]  /*35f0*/  LOP3.LUT R16, R30, 0xff, RZ, 0xc0, !PT ;  /* 0x000000ff1e107812 */ /* 0x000fc600078ec0ff */
[C---:B------:R-:W-:Y:S02]  /*3600*/  IMAD.IADD R10, R1.reuse, 0x1, R10 ;  /* 0x00000001010a7824 */ /* 0x040fe400078e020a */
[----:B------:R-:W-:-:S04]  /*3610*/  IMAD.IADD R20, R1, 0x1, R16 ;  /* 0x0000000101147824 */ /* 0x000fc800078e0210 */
[----:B------:R-:W3:Y:S04]  /*3620*/  LDL.U8 R10, [R10+0x4] ;  /* 0x000004000a0a7983 */ /* 0x000ee80000100000 */
[----:B------:R-:W4:Y:S01]  /*3630*/  LDL.U8 R20, [R20+0x4] ;  /* 0x0000040014147983 */ /* 0x000f220000100000 */
[----:B--2---:R-:W-:Y:S02]  /*3640*/  IMAD R11, R11, 0x100, R12 ;  /* 0x000001000b0b7824 */ /* 0x004fe400078e020c */
[----:B------:R-:W-:Y:S02]  /*3650*/  IMAD.MOV.U32 R12, RZ, RZ, 0x1f ;  /* 0x0000001fff0c7424 */ /* 0x000fe400078e00ff */
[----:B---3--:R-:W-:-:S04]  /*3660*/  IMAD R11, R10, 0x10000, R11 ;  /* 0x000100000a0b7824 */ /* 0x008fc800078e020b */
[----:B----4-:R-:W-:Y:S02]  /*3670*/  IMAD R16, R20, 0x1000000, R11 ;  /* 0x0100000014107824 */ /* 0x010fe400078e020b */
[----:B------:R-:W-:-:S07]  /*3680*/  IMAD.MOV.U32 R11, RZ, RZ, 0x1f ;  /* 0x0000001fff0b7424 */ /* 0x000fce00078e00ff */
[----:B------:R-:W-:Y:S05]  /*3690*/  WARPSYNC.COLLECTIVE R15, `(.L_x_30) ;  /* 0x000000000f087348 */ /* 0x000fea0003c00000 */
[----:B------:R0:W1:Y:S02]  /*36a0*/  SHFL.IDX P6, R14, R13, R12, R11 ;  /* 0x0000000c0d0e7389 */ /* 0x00006400000c000b */
[----:B01----:R-:W-:Y:S05]  /*36b0*/  ENDCOLLECTIVE ;  /* 0x000000000000791b */ /* 0x003fea0003800000 */
.L_x_30:
[----:B------:R-:W-:Y:S02]  /*36c0*/  IMAD.MOV.U32 R13, RZ, RZ, R16 ;  /* 0x000000ffff0d7224 */ /* 0x000fe400078e0010 */
[----:B------:R-:W-:Y:S02]  /*36d0*/  IMAD.MOV.U32 R12, RZ, RZ, 0x1 ;  /* 0x00000001ff0c7424 */ /* 0x000fe400078e00ff */
[----:B------:R-:W-:Y:S02]  /*36e0*/  IMAD.MOV.U32 R11, RZ, RZ, RZ ;  /* 0x000000ffff0b7224 */ /* 0x000fe400078e00ff */
[----:B------:R-:W-:-:S07]  /*36f0*/  IMAD.MOV.U32 R10, RZ, RZ, R14 ;  /* 0x000000ffff0a7224 */ /* 0x000fce00078e000e */
[----:B------:R-:W-:Y:S05]  /*3700*/  WARPSYNC.COLLECTIVE R15, `(.L_x_31) ;  /* 0x000000000f087348 */ /* 0x000fea0003c00000 */
[----:B------:R0:W1:Y:S02]  /*3710*/  SHFL.UP P6, R14, R13, R12, R11 ;  /* 0x0400000c0d0e7389 */ /* 0x00006400000c000b */
[----:B01----:R-:W-:Y:S05]  /*3720*/  ENDCOLLECTIVE ;  /* 0x000000000000791b */ /* 0x003fea0003800000 */
.L_x_31:
[----:B------:R-:W-:Y:S05]  /*3730*/  BRA `(.L_x_32) ;  /* 0xffffffe000187947 */ /* 0x000fea000383ffff */
.L_x_12:
[----:B------:R-:W-:Y:S02]  /*3740*/  IMAD.MOV.U32 R13, RZ, RZ, R3 ;  /* 0x000000ffff0d7224 */ /* 0x000fe400078e0003 */
[----:B------:R-:W-:Y:S02]  /*3750*/  IMAD.MOV.U32 R12, RZ, RZ, 0x1 ;  /* 0x00000001ff0c7424 */ /* 0x000fe400078e00ff */
[----:B------:R-:W-:Y:S02]  /*3760*/  IMAD.MOV.U32 R11, RZ, RZ, RZ ;  /* 0x000000ffff0b7224 */ /* 0x000fe400078e00ff */
[----:B------:R-:W-:-:S07]  /*3770*/  IMAD.MOV.U32 R15, RZ, RZ, -0x1 ;  /* 0xffffffffff0f7424 */ /* 0x000fce00078e00ff */
[----:B0-----:R-:W-:Y:S05]  /*3780*/  WARPSYNC.COLLECTIVE R15, `(.L_x_33) ;  /* 0x000000000f087348 */ /* 0x001fea0003c00000 */
[----:B------:R1:W2:Y:S02]  /*3790*/  SHFL.UP P6, R14, R13, R12, R11 ;  /* 0x0400000c0d0e7389 */ /* 0x0002a400000c000b */
[----:B012---:R-:W-:Y:S05]  /*37a0*/  ENDCOLLECTIVE ;  /* 0x000000000000791b */ /* 0x007fea0003800000 */
.L_x_33:
[----:B------:R-:W-:Y:S01]  /*37b0*/  IMAD.MOV.U32 R12, RZ, RZ, 0x2 ;  /* 0x00000002ff0c7424 */ /* 0x000fe200078e00ff */
[----:B------:R-:W-:Y:S01]  /*37c0*/  PLOP3.LUT P0, PT, P6, PT, PT, 0x80, 0x8 ;  /* 0x000000000008781c */ /* 0x000fe2000370f070 */
[----:B------:R-:W-:-:S12]  /*37d0*/  IMAD.MOV.U32 R34, RZ, RZ, R14 ;  /* 0x000000ffff227224 */ /* 0x000fd800078e000e */
[----:B------:R-:W-:-:S04]  /*37e0*/  @P0 IMAD.IADD R34, R3, 0x1, R34 ;  /* 0x0000000103220824 */ /* 0x000fc800078e0222 */
[----:B------:R-:W-:-:S07]  /*37f0*/  IMAD.MOV.U32 R13, RZ, RZ, R34 ;  /* 0x000000ffff0d7224 */ /* 0x000fce00078e0022 */
[----:B------:R-:W-:Y:S05]  /*3800*/  WARPSYNC.COLLECTIVE R15, `(.L_x_34) ;  /* 0x000000000f087348 */ /* 0x000fea0003c00000 */
[----:B------:R0:W1:Y:S02]  /*3810*/  SHFL.UP P6, R14, R13, R12, R11 ;  /* 0x0400000c0d0e7389 */ /* 0x00006400000c000b */
[----:B01----:R-:W-:Y:S05]  /*3820*/  ENDCOLLECTIVE ;  /* 0x000000000000791b */ /* 0x003fea0003800000 */
.L_x_34:
        /* <DEDUP_REMOVED lines=8> */
.L_x_35:
        /* <DEDUP_REMOVED lines=8> */
.L_x_36:
        /* <DEDUP_REMOVED lines=8> */
.L_x_37:
[----:B------:R-:W-:Y:S02]  /*39b0*/  IMAD.MOV.U32 R12, RZ, RZ, 0x1f ;  /* 0x0000001fff0c7424 */ /* 0x000fe400078e00ff */
[----:B------:R-:W-:Y:S01]  /*39c0*/  IMAD.MOV.U32 R11, RZ, RZ, 0x1f ;  /* 0x0000001fff0b7424 */ /* 0x000fe200078e00ff */
[----:B------:R-:W-:Y:S01]  /*39d0*/  PLOP3.LUT P0, PT, P6, PT, PT, 0x80, 0x8 ;  /* 0x000000000008781c */ /* 0x000fe2000370f070 */
[----:B------:R-:W-:-:S12]  /*39e0*/  IMAD.MOV.U32 R30, RZ, RZ, R14 ;  /* 0x000000ffff1e7224 */ /* 0x000fd800078e000e */
[----:B------:R-:W-:-:S04]  /*39f0*/  @P0 IMAD.IADD R30, R31, 0x1, R30 ;  /* 0x000000011f1e0824 */ /* 0x000fc800078e021e */
[----:B------:R-:W-:-:S07]  /*3a00*/  IMAD.MOV.U32 R13, RZ, RZ, R30 ;  /* 0x000000ffff0d7224 */ /* 0x000fce00078e001e */
[----:B------:R-:W-:Y:S05]  /*3a10*/  WARPSYNC.COLLECTIVE R15, `(.L_x_38) ;  /* 0x000000000f087348 */ /* 0x000fea0003c00000 */
[----:B------:R0:W1:Y:S02]  /*3a20*/  SHFL.IDX P6, R14, R13, R12, R11 ;  /* 0x0000000c0d0e7389 */ /* 0x00006400000c000b */
[----:B01----:R-:W-:Y:S05]  /*3a30*/  ENDCOLLECTIVE ;  /* 0x000000000000791b */ /* 0x003fea0003800000 */
.L_x_38:
[----:B------:R-:W-:Y:S05]  /*3a40*/  BRA `(.L_x_39) ;  /* 0xffffffe800707947 */ /* 0x000fea000383ffff */
.L_x_40:
        /* <DEDUP_REMOVED lines=11> */
.L_x_55:


//--------------------- .text._Z21remove_empty_elementsPPiS_iS_S_S_S_S_ --------------------------
	.section	.text._Z21remove_empty_elementsPPiS_iS_S_S_S_S_,"ax",@progbits
	.align	128
        .global         _Z21remove_empty_elementsPPiS_iS_S_S_S_S_
        .type           _Z21remove_empty_elementsPPiS_iS_S_S_S_S_,@function
        .size           _Z21remove_empty_elementsPPiS_iS_S_S_S_S_,(.L_x_56 - _Z21remove_empty_elementsPPiS_iS_S_S_S_S_)
        .other          _Z21remove_empty_elementsPPiS_iS_S_S_S_S_,@"STO_CUDA_ENTRY STV_DEFAULT"
_Z21remove_empty_elementsPPiS_iS_S_S_S_S_:
.text._Z21remove_empty_elementsPPiS_iS_S_S_S_S_:
[----:B------:R-:W0:Y:S01]  /*0000*/  LDC R1, c[0x0][0x37c] ;  /* 0x0000df00ff017b82 */ /* 0x000e220000000800 */
[----:B------:R-:W1:Y:S01]  /*0010*/  S2R R16, SR_TID.X ;  /* 0x0000000000107919 */ /* 0x000e620000002100 */
[----:B------:R-:W2:Y:S01]  /*0020*/  LDCU.64 UR36, c[0x0][0x358] ;  /* 0x00006b00ff2477ac */ /* 0x000ea20008000a00 */
[----:B------:R-:W-:Y:S01]  /*0030*/  BSSY.RECONVERGENT B0, `(.L_x_41) ;  /* 0x000000a000007945 */ /* 0x000fe20003800200 */
[----:B-1----:R-:W-:-:S13]  /*0040*/  ISETP.NE.AND P0, PT, R16, RZ, PT ;  /* 0x000000ff1000720c */ /* 0x002fda0003f05270 */
[----:B--2---:R-:W-:Y:S05]  /*0050*/  @P0 BRA `(.L_x_42) ;  /* 0x00000000001c0947 */ /* 0x004fea0003800000 */
[----:B------:R-:W1:Y:S01]  /*0060*/  LDC.64 R2, c[0x0][0x398] ;  /* 0x0000e600ff027b82 */ /* 0x000e620000000a00 */
[----:B------:R-:W-:-:S05]  /*0070*/  IMAD.MOV.U32 R5, RZ, RZ, 0x7fffffff ;  /* 0x7fffffffff057424 */ /* 0x000fca00078e00ff */
[----:B-1----:R-:W2:Y:S02]  /*0080*/  ATOMG.E.INC.STRONG.GPU PT, R2, desc[UR36][R2.64], R5 ;  /* 0x80000005020279a8 */ /* 0x002ea400099ef124 */
[----:B------:R-:W1:Y:S01]  /*0090*/  S2UR UR5, SR_CgaCtaId ;  /* 0x00000000000579c3 */ /* 0x000e620000008800 */
[----:B------:R-:W-:Y:S02]  /*00a0*/  UMOV UR4, 0x400 ;  /* 0x0000040000047882 */ /* 0x000fe40000000000 */
[----:B-1----:R-:W-:-:S09]  /*00b0*/  ULEA UR4, UR5, UR4, 0x18 ;  /* 0x0000000405047291 */ /* 0x002fd2000f8ec0ff */
[----:B--2---:R1:W-:Y:S03]  /*00c0*/  STS [UR4], R2 ;  /* 0x00000002ff007988 */ /* 0x0043e60008000804 */
.L_x_42:
[----:B------:R-:W-:Y:S05]  /*00d0*/  BSYNC.RECONVERGENT B0 ;  /* 0x0000000000007941 */ /* 0x000fea0003800200 */
.L_x_41:
[----:B------:R-:W2:Y:S08]  /*00e0*/  S2UR UR5, SR_CgaCtaId ;  /* 0x00000000000579c3 */ /* 0x000eb00000008800 */
[----:B------:R-:W-:Y:S06]  /*00f0*/  BAR.SYNC.DEFER_BLOCKING 0x0 ;  /* 0x0000000000007b1d */ /* 0x000fec0000010000 */
[----:B------:R-:W-:-:S02]  /*0100*/  UMOV UR4, 0x400 ;  /* 0x0000040000047882 */ /* 0x000fc40000000000 */
[----:B--2---:R-:W-:-:S09]  /*0110*/  ULEA UR4, UR5, UR4, 0x18 ;  /* 0x0000000405047291 */ /* 0x004fd2000f8ec0ff */
[----:B------:R-:W2:Y:S02]  /*0120*/  LDS R0, [UR4] ;  /* 0x00000004ff007984 */ /* 0x000ea40008000800 */
[----:B------:R-:W2:Y:S02]  /*0130*/  LDCU UR4, c[0x0][0x390] ;  /* 0x00007200ff0477ac */ /* 0x000ea40008000800 */
[----:B--2---:R-:W-:-:S13]  /*0140*/  ISETP.GE.AND P0, PT, R0, UR4, PT ;  /* 0x0000000400007c0c */ /* 0x004fda000bf06270 */
[----:B------:R-:W-:Y:S05]  /*0150*/  @P0 EXIT ;  /* 0x000000000000094d */ /* 0x000fea0003800000 */
.L_x_50:
[----:B-12---:R-:W1:Y:S02]  /*0160*/  LDC.64 R2, c[0x0][0x388] ;  /* 0x0000e200ff027b82 */ /* 0x006e640000000a00 */
[----:B-1----:R-:W-:-:S05]  /*0170*/  IMAD.WIDE R2, R0, 0x4, R2 ;  /* 0x0000000400027825 */ /* 0x002fca00078e0202 */
[----:B------:R1:W5:Y:S01]  /*0180*/  LDG.E R5, desc[UR36][R2.64] ;  /* 0x0000002402057981 */ /* 0x000362000c1e1900 */
[----:B------:R-:W-:Y:S01]  /*0190*/  ISETP.NE.AND P0, PT, R16, RZ, PT ;  /* 0x000000ff1000720c */ /* 0x000fe20003f05270 */
[----:B------:R-:W-:-:S12]  /*01a0*/  BSSY.RECONVERGENT B0, `(.L_x_43) ;  /* 0x0000008000007945 */ /* 0x000fd80003800200 */
[----:B-1----:R-:W-:Y:S05]  /*01b0*/  @P0 BRA `(.L_x_44) ;  /* 0x0000000000180947 */ /* 0x002fea0003800000 */
[----:B------:R-:W1:Y:S02]  /*01c0*/  LDC.64 R2, c[0x0][0x3a0] ;  /* 0x0000e800ff027b82 */ /* 0x000e640000000a00 */
[----:B-1---5:R-:W2:Y:S06]  /*01d0*/  ATOMG.E.ADD.STRONG.GPU PT, R2, desc[UR36][R2.64], R5 ;  /* 0x80000005020279a8 */ /* 0x022eac00081ef124 */
[----:B------:R-:W1:Y:S01]  /*01e0*/  S2UR UR5, SR_CgaCtaId ;  /* 0x00000000000579c3 */ /* 0x000e620000008800 */
[----:B------:R-:W-:Y:S02]  /*01f0*/  UMOV UR4, 0x400 ;  /* 0x0000040000047882 */ /* 0x000fe40000000000 */
[----:B-1----:R-:W-:-:S09]  /*0200*/  ULEA UR4, UR5, UR4, 0x18 ;  /* 0x0000000405047291 */ /* 0x002fd2000f8ec0ff */
[----:B--2---:R1:W-:Y:S03]  /*0210*/  STS [UR4+0x4], R2 ;  /* 0x00000402ff007988 */ /* 0x0043e60008000804 */
.L_x_44:
[----:B------:R-:W-:Y:S05]  /*0220*/  BSYNC.RECONVERGENT B0 ;  /* 0x0000000000007941 */ /* 0x000fea0003800200 */
.L_x_43:
[----:B------:R-:W2:Y:S08]  /*0230*/  S2UR UR5, SR_CgaCtaId ;  /* 0x00000000000579c3 */ /* 0x000eb00000008800 */
[----:B------:R-:W-:Y:S01]  /*0240*/  BAR.SYNC.DEFER_BLOCKING 0x0 ;  /* 0x0000000000007b1d */ /* 0x000fe20000010000 */
[----:B-----5:R-:W-:-:S05]  /*0250*/  ISETP.GE.AND P1, PT, R16, R5, PT ;  /* 0x000000051000720c */ /* 0x020fca0003f26270 */
[----:B------:R-:W-:Y:S02]  /*0260*/  UMOV UR4, 0x400 ;  /* 0x0000040000047882 */ /* 0x000fe40000000000 */
[----:B------:R-:W3:Y:S01]  /*0270*/  LDC.64 R6, c[0x0][0x3a8] ;  /* 0x0000ea00ff067b82 */ /* 0x000ee20000000a00 */
[----:B------:R-:W-:Y:S07]  /*0280*/  BSSY.RECONVERGENT B0, `(.L_x_45) ;  /* 0x000001e000007945 */ /* 0x000fee0003800200 */
[----:B-1----:R-:W1:Y:S01]  /*0290*/  LDC.64 R2, c[0x0][0x380] ;  /* 0x0000e000ff027b82 */ /* 0x002e620000000a00 */
[----:B--2---:R-:W-:-:S06]  /*02a0*/  ULEA UR4, UR5, UR4, 0x18 ;  /* 0x0000000405047291 */ /* 0x004fcc000f8ec0ff */
[----:B------:R-:W-:Y:S02]  /*02b0*/  IMAD.U32 R4, RZ, RZ, UR4 ;  /* 0x00000004ff047e24 */ /* 0x000fe4000f8e00ff */
[----:B---3--:R-:W-:-:S03]  /*02c0*/  IMAD.WIDE R6, R0, 0x4, R6 ;  /* 0x0000000400067825 */ /* 0x008fc600078e0206 */
[----:B------:R-:W2:Y:S01]  /*02d0*/  LDS R13, [R4+0x4] ;  /* 0x00000400040d7984 */ /* 0x000ea20000000800 */
[----:B-1----:R-:W-:-:S03]  /*02e0*/  IMAD.WIDE R2, R0, 0x8, R2 ;  /* 0x0000000800027825 */ /* 0x002fc600078e0202 */
[----:B--2---:R1:W-:Y:S01]  /*02f0*/  STG.E desc[UR36][R6.64], R13 ;  /* 0x0000000d06007986 */ /* 0x0043e2000c101924 */
[----:B------:R-:W-:Y:S05]  /*0300*/  @P1 BRA `(.L_x_46) ;  /* 0x0000000000541947 */ /* 0x000fea0003800000 */
[----:B------:R-:W2:Y:S01]  /*0310*/  LDC.64 R8, c[0x0][0x3b0] ;  /* 0x0000ec00ff087b82 */ /* 0x000ea20000000a00 */
[----:B------:R-:W-:Y:S01]  /*0320*/  IMAD.WIDE.U32 R10, R16, 0x4, RZ ;  /* 0x00000004100a7825 */ /* 0x000fe200078e00ff */
[----:B------:R-:W-:-:S03]  /*0330*/  MOV R18, R16 ;  /* 0x0000001000127202 */ /* 0x000fc60000000f00 */
[----:B------:R-:W-:Y:S01]  /*0340*/  IMAD.MOV.U32 R21, RZ, RZ, R11 ;  /* 0x000000ffff157224 */ /* 0x000fe200078e000b */
[----:B------:R-:W-:Y:S01]  /*0350*/  MOV R19, R10 ;  /* 0x0000000a00137202 */ /* 0x000fe20000000f00 */
[----:B------:R-:W-:Y:S01]  /*0360*/  IMAD.IADD R17, R13, 0x1, R16 ;  /* 0x000000010d117824 */ /* 0x000fe200078e0210 */
[----:B-1----:R-:W1:Y:S06]  /*0370*/  LDC.64 R6, c[0x0][0x3b8] ;  /* 0x0000ee00ff067b82 */ /* 0x002e6c0000000a00 */
.L_x_47:
[----:B---3--:R-:W3:Y:S02]  /*0380*/  LDG.E.64 R10, desc[UR36][R2.64] ;  /* 0x00000024020a7981 */ /* 0x008ee4000c1e1b00 */
[----:B---3--:R-:W-:-:S05]  /*0390*/  IADD3 R14, P1, PT, R10, R19, RZ ;  /* 0x000000130a0e7210 */ /* 0x008fca0007f3e0ff */
[----:B------:R-:W-:-:S06]  /*03a0*/  IMAD.X R15, R11, 0x1, R21, P1 ;  /* 0x000000010b0f7824 */ /* 0x000fcc00008e0615 */
[----:B------:R-:W3:Y:S01]  /*03b0*/  LD.E R15, desc[UR36][R14.64] ;  /* 0x000000240e0f7980 */ /* 0x000ee2000c101900 */
[----:B--2---:R-:W-:Y:S01]  /*03c0*/  IMAD.WIDE R12, R17, 0x4, R8 ;  /* 0x00000004110c7825 */ /* 0x004fe200078e0208 */
[----:B------:R-:W-:Y:S02]  /*03d0*/  IADD3 R18, PT, PT, R18, 0x100, RZ ;  /* 0x0000010012127810 */ /* 0x000fe40007ffe0ff */
[----:B------:R-:W-:Y:S01]  /*03e0*/  IADD3 R19, P2, PT, R19, 0x400, RZ ;  /* 0x0000040013137810 */ /* 0x000fe20007f5e0ff */
[C---:B-1----:R-:W-:Y:S01]  /*03f0*/  IMAD.WIDE R10, R17.reuse, 0x4, R6 ;  /* 0x00000004110a7825 */ /* 0x042fe200078e0206 */
[----:B------:R-:W-:Y:S02]  /*0400*/  ISETP.GE.AND P1, PT, R18, R5, PT ;  /* 0x000000051200720c */ /* 0x000fe40003f26270 */
[----:B------:R-:W-:Y:S01]  /*0410*/  IADD3.X R21, PT, PT, RZ, R21, RZ, P2, !PT ;  /* 0x00000015ff157210 */ /* 0x000fe200017fe4ff */
[----:B------:R-:W-:Y:S01]  /*0420*/  VIADD R17, R17, 0x100 ;  /* 0x0000010011117836 */ /* 0x000fe20000000000 */
[----:B---3--:R3:W-:Y:S04]  /*0430*/  STG.E desc[UR36][R12.64], R15 ;  /* 0x0000000f0c007986 */ /* 0x0087e8000c101924 */
[----:B------:R3:W-:Y:S05]  /*0440*/  STG.E desc[UR36][R10.64], R0 ;  /* 0x000000000a007986 */ /* 0x0007ea000c101924 */
[----:B------:R-:W-:Y:S05]  /*0450*/  @!P1 BRA `(.L_x_47) ;  /* 0xfffffffc00c89947 */ /* 0x000fea000383ffff */
.L_x_46:
[----:B------:R-:W-:Y:S05]  /*0460*/  BSYNC.RECONVERGENT B0 ;  /* 0x0000000000007941 */ /* 0x000fea0003800200 */
.L_x_45:
[----:B------:R-:W-:Y:S05]  /*0470*/  @P0 BRA `(.L_x_48) ;  /* 0x0000000000340947 */ /* 0x000fea0003800000 */
[----:B------:R2:W5:Y:S01]  /*0480*/  LDG.E.64 R4, desc[UR36][R2.64] ;  /* 0x0000002402047981 */ /* 0x000562000c1e1b00 */
[----:B---3--:R-:W-:-:S04]  /*0490*/  MOV R0, 0x140 ;  /* 0x0000014000007802 */ /* 0x008fc80000000f00 */
[----:B-1----:R2:W1:Y:S03]  /*04a0*/  LDC.64 R6, c[0x4][R0] ;  /* 0x0100000000067b82 */ /* 0x0024660000000a00 */
[----:B------:R-:W-:-:S07]  /*04b0*/  LEPC R20, `(.L_x_49) ;  /* 0x000000001014794e */ /* 0x000fce0000000000 */
[----:B012--5:R-:W-:Y:S05]  /*04c0*/  CALL.ABS.NOINC R6 ;  /* 0x0000000006007343 */ /* 0x027fea0003c00000 */
.L_x_49:
[----:B------:R-:W0:Y:S01]  /*04d0*/  LDC.64 R2, c[0x0][0x398] ;  /* 0x0000e600ff027b82 */ /* 0x000e220000000a00 */
[----:B------:R-:W-:-:S05]  /*04e0*/  IMAD.MOV.U32 R5, RZ, RZ, 0x7fffffff ;  /* 0x7fffffffff057424 */ /* 0x000fca00078e00ff */
[----:B0-----:R-:W2:Y:S02]  /*04f0*/  ATOMG.E.INC.STRONG.GPU PT, R3, desc[UR36][R2.64], R5 ;  /* 0x80000005020379a8 */ /* 0x001ea400099ef124 */
[----:B------:R-:W0:Y:S01]  /*0500*/  S2UR UR5, SR_CgaCtaId ;  /* 0x00000000000579c3 */ /* 0x000e220000008800 */
[----:B------:R-:W-:Y:S02]  /*0510*/  UMOV UR4, 0x400 ;  /* 0x0000040000047882 */ /* 0x000fe40000000000 */
[----:B0-----:R-:W-:-:S06]  /*0520*/  ULEA UR4, UR5, UR4, 0x18 ;  /* 0x0000000405047291 */ /* 0x001fcc000f8ec0ff */
[----:B------:R-:W-:-:S05]  /*0530*/  MOV R4, UR4 ;  /* 0x0000000400047c02 */ /* 0x000fca0008000f00 */
[----:B--2---:R2:W-:Y:S02]  /*0540*/  STS [R4], R3 ;  /* 0x0000000304007388 */ /* 0x0045e40000000800 */
.L_x_48:
[----:B------:R-:W-:Y:S05]  /*0550*/  WARPSYNC.ALL ;  /* 0x0000000000007948 */ /* 0x000fea0003800000 */
[----:B------:R-:W-:Y:S06]  /*0560*/  BAR.SYNC.DEFER_BLOCKING 0x0 ;  /* 0x0000000000007b1d */ /* 0x000fec0000010000 */
[----:B------:R-:W4:Y:S01]  /*0570*/  LDCU UR4, c[0x0][0x390] ;  /* 0x00007200ff0477ac */ /* 0x000f220008000800 */
[----:B---3--:R-:W4:Y:S02]  /*0580*/  LDS R0, [R4] ;  /* 0x0000000004007984 */ /* 0x008f240000000800 */
[----:B----4-:R-:W-:-:S13]  /*0590*/  ISETP.GE.AND P0, PT, R0, UR4, PT ;  /* 0x0000000400007c0c */ /* 0x010fda000bf06270 */
[----:B------:R-:W-:Y:S05]  /*05a0*/  @!P0 BRA `(.L_x_50) ;  /* 0xfffffff800ec8947 */ /* 0x000fea000383ffff */
[----:B------:R-:W-:Y:S05]  /*05b0*/  EXIT ;  /* 0x000000000000794d */ /* 0x000fea0003800000 */
.L_x_51:
        /* <DEDUP_REMOVED lines=12> */
.L_x_56:


//--------------------- .nv.shared.reserved.0     --------------------------
	.section	.nv.shared.reserved.0,"aw",@nobits
	.weak		__nv_reservedSMEM_offset_0_alias
	.size		__nv_reservedSMEM_offset_0_alias, 0, 64
	.other		__nv_reservedSMEM_offset_0_alias,@"STO_CUDA_RESERVED_SHARED STV_DEFAULT"
__nv_reservedSMEM_offset_0_alias:
	.zero		0
	.zero		64


//--------------------- .nv.global                --------------------------
	.section	.nv.global,"aw",@nobits
.nv.global:
	.type		_ZN34_INTERNAL_279ee364_4_k_cu_31e7296c6thrust24THRUST_300001_SM_1000_NS12placeholders2_5E,@object
	.size		_ZN34_INTERNAL_279ee364_4_k_cu_31e7296c6thrust24THRUST_300001_SM_1000_NS12placeholders2_5E,(_ZN34_INTERNAL_279ee364_4_k_cu_31e7296c4cuda3std3__45__cpo6cbeginE - _ZN34_INTERNAL_279ee364_4_k_cu_31e7296c6thrust24THRUST_300001_SM_1000_NS12placeholders2_5E)
_ZN34_INTERNAL_279ee364_4_k_cu_31e7296c6thrust24THRUST_300001_SM_1000_NS12placeholders2_5E:
	.zero		1
	.type		_ZN34_INTERNAL_279ee364_4_k_cu_31e7296c4cuda3std3__45__cpo6cbeginE,@object
	.size		_ZN34_INTERNAL_279ee364_4_k_cu_31e7296c4cuda3std3__45__cpo6cbeginE,(_ZN34_INTERNAL_279ee364_4_k_cu_31e7296c4cuda3std6ranges3__45__cpo6cbeginE - _ZN34_INTERNAL_279ee364_4_k_cu_31e7296c4cuda3std3__45__cpo6cbeginE)
_ZN34_INTERNAL_279ee364_4_k_cu_31e7296c4cuda3std3__45__cpo6cbeginE:
	.zero		1
	.type		_ZN34_INTERNAL_279ee364_4_k_cu_31e7296c4cuda3std6ranges3__45__cpo6cbeginE,@object
	.size		_ZN34_INTERNAL_279ee364_4_k_cu_31e7296c4cuda3std6ranges3__45__cpo6cbeginE,(_ZN34_INTERNAL_279ee364_4_k_cu_31e7296c4cuda3std3__48in_placeE - _ZN34_INTERNAL_279ee364_4_k_cu_31e7296c4cuda3std6ranges3__45__cpo6cbeginE)
_ZN34_INTERNAL_279ee364_4_k_cu_31e7296c4cuda3std6ranges3__45__cpo6cbeginE:
	.zero		1
	.type		_ZN34_INTERNAL_279ee364_4_k_cu_31e7296c4cuda3std3__48in_placeE,@object
	.size		_ZN34_INTERNAL_279ee364_4_k_cu_31e7296c4cuda3std3__48in_placeE,(_ZN34_INTERNAL_279ee364_4_k_cu_31e7296c4cuda3std6ranges3__45__cpo4sizeE - _ZN34_INTERNAL_279ee364_4_k_cu_31e7296c4cuda3std3__48in_placeE)
_ZN34_INTERNAL_279ee364_4_k_cu_31e7296c4cuda3std3__48in_placeE:
	.zero		1
	.type		_ZN34_INTERNAL_279ee364_4_k_cu_31e7296c4cuda3std6ranges3__45__cpo4sizeE,@object
	.size		_ZN34_INTERNAL_279ee364_4_k_cu_31e7296c4cuda3std6ranges3__45__cpo4sizeE,(_ZN34_INTERNAL_279ee364_4_k_cu_31e7296c6thrust24THRUST_300001_SM_1000_NS12placeholders2_9E - _ZN34_INTERNAL_279ee364_4_k_cu_31e7296c4cuda3std6ranges3__45__cpo4sizeE)
_ZN34_INTERNAL_279ee364_4_k_cu_31e7296c4cuda3std6ranges3__45__cpo4sizeE:
	.zero		1
	.type		_ZN34_INTERNAL_279ee364_4_k_cu_31e7296c6thrust24THRUST_300001_SM_1000_NS12placeholders2_9E,@object
	.size		_ZN34_INTERNAL_279ee364_4_k_cu_31e7296c6thrust24THRUST_300001_SM_1000_NS12placeholders2_9E,(_ZN34_INTERNAL_279ee364_4_k_cu_31e7296c4cuda3std3__45__cpo7crbeginE - _ZN34_INTERNAL_279ee364_4_k_cu_31e7296c6thrust24THRUST_300001_SM_1000_NS12placeholders2_9E)
_ZN34_INTERNAL_279ee364_4_k_cu_31e7296c6thrust24THRUST_300001_SM_1000_NS12placeholders2_9E:
	.zero		1
	.type		_ZN34_INTERNAL_279ee364_4_k_cu_31e7296c4cuda3std3__45__cpo7crbeginE,@object
	.size		_ZN34_INTERNAL_279ee364_4_k_cu_31e7296c4cuda3std3__45__cpo7crbeginE,(_ZN34_INTERNAL_279ee364_4_k_cu_31e7296c4cuda3std6ranges3__45__cpo4nextE - _ZN34_INTERNAL_279ee364_4_k_cu_31e7296c4cuda3std3__45__cpo7crbeginE)
_ZN34_INTERNAL_279ee364_4_k_cu_31e7296c4cuda3std3__45__cpo7crbeginE:
	.zero		1
	.type		_ZN34_INTERNAL_279ee364_4_k_cu_31e7296c4cuda3std6ranges3__45__cpo4nextE,@object
	.size		_ZN34_INTERNAL_279ee364_4_k_cu_31e7296c4cuda3std6ranges3__45__cpo4nextE,(_ZN34_INTERNAL_279ee364_4_k_cu_31e7296c4cuda3std6ranges3__45__cpo4swapE - _ZN34_INTERNAL_279ee364_4_k_cu_31e7296c4cuda3std6ranges3__45__cpo4nextE)
_ZN34_INTERNAL_279ee364_4_k_cu_31e7296c4cuda3std6ranges3__45__cpo4nextE:
	.zero		1
	.type		_ZN34_INTERNAL_279ee364_4_k_cu_31e7296c4cuda3std6ranges3__45__cpo4swapE,@object
	.size		_ZN34_INTERNAL_279ee364_4_k_cu_31e7296c4cuda3std6ranges3__45__cpo4swapE,(_ZN34_INTERNAL_279ee364_4_k_cu_31e7296c6thrust24THRUST_300001_SM_1000_NS12placeholders2_1E - _ZN34_INTERNAL_279ee364_4_k_cu_31e7296c4cuda3std6ranges3__45__cpo4swapE)
_ZN34_INTERNAL_279ee364_4_k_cu_31e7296c4cuda3std6ranges3__45__cpo4swapE:
	.zero		1
	.type		_ZN34_INTERNAL_279ee364_4_k_cu_31e7296c6thrust24THRUST_300001_SM_1000_NS12placeholders2_1E,@object
	.size		_ZN34_INTERNAL_279ee364_4_k_cu_31e7296c6thrust24THRUST_300001_SM_1000_NS12placeholders2_1E,(_ZN34_INTERNAL_279ee364_4_k_cu_31e7296c6thrust24THRUST_300001_SM_1000_NS12placeholders2_3E - _ZN34_INTERNAL_279ee364_4_k_cu_31e7296c6thrust24THRUST_300001_SM_1000_NS12placeholders2_1E)
_ZN34_INTERNAL_279ee364_4_k_cu_31e7296c6thrust24THRUST_300001_SM_1000_NS12placeholders2_1E:
	.zero		1
	.type		_ZN34_INTERNAL_279ee364_4_k_cu_31e7296c6thrust24THRUST_300001_SM_1000_NS12placeholders2_3E,@object
	.size		_ZN34_INTERNAL_279ee364_4_k_cu_31e7296c6thrust24THRUST_300001_SM_1000_NS12placeholders2_3E,(_ZN34_INTERNAL_279ee364_4_k_cu_31e7296c4cuda3std3__45__cpo5beginE - _ZN34_INTERNAL_279ee364_4_k_cu_31e7296c6thrust24THRUST_300001_SM_1000_NS12placeholders2_3E)
_ZN34_INTERNAL_279ee364_4_k_cu_31e7296c6thrust24THRUST_300001_SM_1000_NS12placeholders2_3E:
	.zero		1
	.type		_ZN34_INTERNAL_279ee364_4_k_cu_31e7296c4cuda3std3__45__cpo5beginE,@object
	.size		_ZN34_INTERNAL_279ee364_4_k_cu_31e7296c4cuda3std3__45__cpo5beginE,(_ZN34_INTERNAL_279ee364_4_k_cu_31e7296c4cuda3std6ranges3__45__cpo5beginE - _ZN34_INTERNAL_279ee364_4_k_cu_31e7296c4cuda3std3__45__cpo5beginE)
_ZN34_INTERNAL_279ee364_4_k_cu_31e7296c4cuda3std3__45__cpo5beginE:
	.zero		1
	.type		_ZN34_INTERNAL_279ee364_4_k_cu_31e7296c4cuda3std6ranges3__45__cpo5beginE,@object
	.size		_ZN34_INTERNAL_279ee364_4_k_cu_31e7296c4cuda3std6ranges3__45__cpo5beginE,(_ZN34_INTERNAL_279ee364_4_k_cu_31e7296c4cuda3std3__436_GLOBAL__N__279ee364_4_k_cu_31e7296c6ignoreE - _ZN34_INTERNAL_279ee364_4_k_cu_31e7296c4cuda3std6ranges3__45__cpo5beginE)
_ZN34_INTERNAL_279ee364_4_k_cu_31e7296c4cuda3std6ranges3__45__cpo5beginE:
	.zero		1
	.type		_ZN34_INTERNAL_279ee364_4_k_cu_31e7296c4cuda3std3__436_GLOBAL__N__279ee364_4_k_cu_31e7296c6ignoreE,@object
	.size		_ZN34_INTERNAL_279ee364_4_k_cu_31e7296c4cuda3std3__436_GLOBAL__N__279ee364_4_k_cu_31e7296c6ignoreE,(_ZN34_INTERNAL_279ee364_4_k_cu_31e7296c4cuda3std6ranges3__45__cpo4dataE - _ZN34_INTERNAL_279ee364_4_k_cu_31e7296c4cuda3std3__436_GLOBAL__N__279ee364_4_k_cu_31e7296c6ignoreE)
_ZN34_INTERNAL_279ee364_4_k_cu_31e7296c4cuda3std3__436_GLOBAL__N__279ee364_4_k_cu_31e7296c6ignoreE:
	.zero		1
	.type		_ZN34_INTERNAL_279ee364_4_k_cu_31e7296c4cuda3std6ranges3__45__cpo4dataE,@object
	.size		_ZN34_INTERNAL_279ee364_4_k_cu_31e7296c4cuda3std6ranges3__45__cpo4dataE,(_ZN34_INTERNAL_279ee364_4_k_cu_31e7296c6thrust24THRUST_300001_SM_1000_NS12placeholders2_7E - _ZN34_INTERNAL_279ee364_4_k_cu_31e7296c4cuda3std6ranges3__45__cpo4dataE)
_ZN34_INTERNAL_279ee364_4_k_cu_31e7296c4cuda3std6ranges3__45__cpo4dataE:
	.zero		1
	.type		_ZN34_INTERNAL_279ee364_4_k_cu_31e7296c6thrust24THRUST_300001_SM_1000_NS12placeholders2_7E,@object
	.size		_ZN34_INTERNAL_279ee364_4_k_cu_31e7296c6thrust24THRUST_300001_SM_1000_NS12placeholders2_7E,(_ZN34_INTERNAL_279ee364_4_k_cu_31e7296c4cuda3std3__45__cpo6rbeginE - _ZN34_INTERNAL_279ee364_4_k_cu_31e7296c6thrust24THRUST_300001_SM_1000_NS12placeholders2_7E)
_ZN34_INTERNAL_279ee364_4_k_cu_31e7296c6thrust24THRUST_300001_SM_1000_NS12placeholders2_7E:
	.zero		1
	.type		_ZN34_INTERNAL_279ee364_4_k_cu_31e7296c4cuda3std3__45__cpo6rbeginE,@object
	.size		_ZN34_INTERNAL_279ee364_4_k_cu_31e7296c4cuda3std3__45__cpo6rbeginE,(_ZN34_INTERNAL_279ee364_4_k_cu_31e7296c4cuda3std6ranges3__45__cpo7advanceE - _ZN34_INTERNAL_279ee364_4_k_cu_31e7296c4cuda3std3__45__cpo6rbeginE)
_ZN34_INTERNAL_279ee364_4_k_cu_31e7296c4cuda3std3__45__cpo6rbeginE:
	.zero		1
	.type		_ZN34_INTERNAL_279ee364_4_k_cu_31e7296c4cuda3std6ranges3__45__cpo7advanceE,@object
	.size		_ZN34_INTERNAL_279ee364_4_k_cu_31e7296c4cuda3std6ranges3__45__cpo7advanceE,(_ZN34_INTERNAL_279ee364_4_k_cu_31e7296c4cuda3std3__47nulloptE - _ZN34_INTERNAL_279ee364_4_k_cu_31e7296c4cuda3std6ranges3__45__cpo7advanceE)
_ZN34_INTERNAL_279ee364_4_k_cu_31e7296c4cuda3std6ranges3__45__cpo7advanceE:
	.zero		1
	.type		_ZN34_INTERNAL_279ee364_4_k_cu_31e7296c4cuda3std3__47nulloptE,@object
	.size		_ZN34_INTERNAL_279ee364_4_k_cu_31e7296c4cuda3std3__47nulloptE,(_ZN34_INTERNAL_279ee364_4_k_cu_31e7296c4cuda3std6ranges3__45__cpo8distanceE - _ZN34_INTERNAL_279ee364_4_k_cu_31e7296c4cuda3std3__47nulloptE)
_ZN34_INTERNAL_279ee364_4_k_cu_31e7296c4cuda3std3__47nulloptE:
	.zero		1
	.type		_ZN34_INTERNAL_279ee364_4_k_cu_31e7296c4cuda3std6ranges3__45__cpo8distanceE,@object
	.size		_ZN34_INTERNAL_279ee364_4_k_cu_31e7296c4cuda3std6ranges3__45__cpo8distanceE,(_ZN34_INTERNAL_279ee364_4_k_cu_31e7296c6thrust24THRUST_300001_SM_1000_NS12placeholders2_6E - _ZN34_INTERNAL_279ee364_4_k_cu_31e7296c4cuda3std6ranges3__45__cpo8distanceE)
_ZN34_INTERNAL_279ee364_4_k_cu_31e7296c4cuda3std6ranges3__45__cpo8distanceE:
	.zero		1
	.type		_ZN34_INTERNAL_279ee364_4_k_cu_31e7296c6thrust24THRUST_300001_SM_1000_NS12placeholders2_6E,@object
	.size		_ZN34_INTERNAL_279ee364_4_k_cu_31e7296c6thrust24THRUST_300001_SM_1000_NS12placeholders2_6E,(_ZN34_INTERNAL_279ee364_4_k_cu_31e7296c4cuda3std3__45__cpo4cendE - _ZN34_INTERNAL_279ee364_4_k_cu_31e7296c6thrust24THRUST_300001_SM_1000_NS12placeholders2_6E)
_ZN34_INTERNAL_279ee364_4_k_cu_31e7296c6thrust24THRUST_300001_SM_1000_NS12placeholders2_6E:
	.zero		1
	.type		_ZN34_INTERNAL_279ee364_4_k_cu_31e7296c4cuda3std3__45__cpo4cendE,@object
	.size		_ZN34_INTERNAL_279ee364_4_k_cu_31e7296c4cuda3std3__45__cpo4cendE,(_ZN34_INTERNAL_279ee364_4_k_cu_31e7296c4cuda3std6ranges3__45__cpo4cendE - _ZN34_INTERNAL_279ee364_4_k_cu_31e7296c4cuda3std3__45__cpo4cendE)
_ZN34_INTERNAL_279ee364_4_k_cu_31e7296c4cuda3std3__45__cpo4cendE:
	.zero		1
	.type		_ZN34_INTERNAL_279ee364_4_k_cu_31e7296c4cuda3std6ranges3__45__cpo4cendE,@object
	.size		_ZN34_INTERNAL_279ee364_4_k_cu_31e7296c4cuda3std6ranges3__45__cpo4cendE,(_ZN34_INTERNAL_279ee364_4_k_cu_31e7296c4cuda3std3__420unreachable_sentinelE - _ZN34_INTERNAL_279ee364_4_k_cu_31e7296c4cuda3std6ranges3__45__cpo4cendE)
_ZN34_INTERNAL_279ee364_4_k_cu_31e7296c4cuda3std6ranges3__45__cpo4cendE:
	.zero		1
	.type		_ZN34_INTERNAL_279ee364_4_k_cu_31e7296c4cuda3std3__420unreachable_sentinelE,@object
	.size		_ZN34_INTERNAL_279ee364_4_k_cu_31e7296c4cuda3std3__420unreachable_sentinelE,(_ZN34_INTERNAL_279ee364_4_k_cu_31e7296c4cuda3std6ranges3__45__cpo5ssizeE - _ZN34_INTERNAL_279ee364_4_k_cu_31e7296c4cuda3std3__420unreachable_sentinelE)
_ZN34_INTERNAL_279ee364_4_k_cu_31e7296c4cuda3std3__420unreachable_sentinelE:
	.zero		1
	.type		_ZN34_INTERNAL_279ee364_4_k_cu_31e7296c4cuda3std6ranges3__45__cpo5ssizeE,@object
	.size		_ZN34_INTERNAL_279ee364_4_k_cu_31e7296c4cuda3std6ranges3__45__cpo5ssizeE,(_ZN34_INTERNAL_279ee364_4_k_cu_31e7296c6thrust24THRUST_300001_SM_1000_NS12placeholders3_10E - _ZN34_INTERNAL_279ee364_4_k_cu_31e7296c4cuda3std6ranges3__45__cpo5ssizeE)
_ZN34_INTERNAL_279ee364_4_k_cu_31e7296c4cuda3std6ranges3__45__cpo5ssizeE:
	.zero		1
	.type		_ZN34_INTERNAL_279ee364_4_k_cu_31e7296c6thrust24THRUST_300001_SM_1000_NS12placeholders3_10E,@object
	.size		_ZN34_INTERNAL_279ee364_4_k_cu_31e7296c6thrust24THRUST_300001_SM_1000_NS12placeholders3_10E,(_ZN34_INTERNAL_279ee364_4_k_cu_31e7296c4cuda3std3__45__cpo5crendE - _ZN34_INTERNAL_279ee364_4_k_cu_31e7296c6thrust24THRUST_300001_SM_1000_NS12placeholders3_10E)
_ZN34_INTERNAL_279ee364_4_k_cu_31e7296c6thrust24THRUST_300001_SM_1000_NS12placeholders3_10E:
	.zero		1
	.type		_ZN34_INTERNAL_279ee364_4_k_cu_31e7296c4cuda3std3__45__cpo5crendE,@object
	.size		_ZN34_INTERNAL_279ee364_4_k_cu_31e7296c4cuda3std3__45__cpo5crendE,(_ZN34_INTERNAL_279ee364_4_k_cu_31e7296c4cuda3std6ranges3__45__cpo4prevE - _ZN34_INTERNAL_279ee364_4_k_cu_31e7296c4cuda3std3__45__cpo5crendE)
_ZN34_INTERNAL_279ee364_4_k_cu_31e7296c4cuda3std3__45__cpo5crendE:
	.zero		1
	.type		_ZN34_INTERNAL_279ee364_4_k_cu_31e7296c4cuda3std6ranges3__45__cpo4prevE,@object
	.size		_ZN34_INTERNAL_279ee364_4_k_cu_31e7296c4cuda3std6ranges3__45__cpo4prevE,(_ZN34_INTERNAL_279ee364_4_k_cu_31e7296c4cuda3std6ranges3__45__cpo9iter_moveE - _ZN34_INTERNAL_279ee364_4_k_cu_31e7296c4cuda3std6ranges3__45__cpo4prevE)
_ZN34_INTERNAL_279ee364_4_k_cu_31e7296c4cuda3std6ranges3__45__cpo4prevE:
	.zero		1
	.type		_ZN34_INTERNAL_279ee364_4_k_cu_31e7296c4cuda3std6ranges3__45__cpo9iter_moveE,@object
	.size		_ZN34_INTERNAL_279ee364_4_k_cu_31e7296c4cuda3std6ranges3__45__cpo9iter_moveE,(_ZN34_INTERNAL_279ee364_4_k_cu_31e7296c6thrust24THRUST_300001_SM_1000_NS12placeholders2_2E - _ZN34_INTERNAL_279ee364_4_k_cu_31e7296c4cuda3std6ranges3__45__cpo9iter_moveE)
_ZN34_INTERNAL_279ee364_4_k_cu_31e7296c4cuda3std6ranges3__45__cpo9iter_moveE:
	.zero		1
	.type		_ZN34_INTERNAL_279ee364_4_k_cu_31e7296c6thrust24THRUST_300001_SM_1000_NS12placeholders2_2E,@object
	.size		_ZN34_INTERNAL_279ee364_4_k_cu_31e7296c6thrust24THRUST_300001_SM_1000_NS12placeholders2_2E,(_ZN34_INTERNAL_279ee364_4_k_cu_31e7296c6thrust24THRUST_300001_SM_1000_NS12placeholders2_4E - _ZN34_INTERNAL_279ee364_4_k_cu_31e7296c6thrust24THRUST_300001_SM_1000_NS12placeholders2_2E)
_ZN34_INTERNAL_279ee364_4_k_cu_31e7296c6thrust24THRUST_300001_SM_1000_NS12placeholders2_2E:
	.zero		1
	.type		_ZN34_INTERNAL_279ee364_4_k_cu_31e7296c6thrust24THRUST_300001_SM_1000_NS12placeholders2_4E,@object
	.size		_ZN34_INTERNAL_279ee364_4_k_cu_31e7296c6thrust24THRUST_300001_SM_1000_NS12placeholders2_4E,(_ZN34_INTERNAL_279ee364_4_k_cu_31e7296c4cuda3std3__45__cpo3endE - _ZN34_INTERNAL_279ee364_4_k_cu_31e7296c6thrust24THRUST_300001_SM_1000_NS12placeholders2_4E)
_ZN34_INTERNAL_279ee364_4_k_cu_31e7296c6thrust24THRUST_300001_SM_1000_NS12placeholders2_4E:
	.zero		1
	.type		_ZN34_INTERNAL_279ee364_4_k_cu_31e7296c4cuda3std3__45__cpo3endE,@object
	.size		_ZN34_INTERNAL_279ee364_4_k_cu_31e7296c4cuda3std3__45__cpo3endE,(_ZN34_INTERNAL_279ee364_4_k_cu_31e7296c4cuda3std6ranges3__45__cpo3endE - _ZN34_INTERNAL_279ee364_4_k_cu_31e7296c4cuda3std3__45__cpo3endE)
_ZN34_INTERNAL_279ee364_4_k_cu_31e7296c4cuda3std3__45__cpo3endE:
	.zero		1
	.type		_ZN34_INTERNAL_279ee364_4_k_cu_31e7296c4cuda3std6ranges3__45__cpo3endE,@object
	.size		_ZN34_INTERNAL_279ee364_4_k_cu_31e7296c4cuda3std6ranges3__45__cpo3endE,(_ZN34_INTERNAL_279ee364_4_k_cu_31e7296c4cuda3std3__419piecewise_constructE - _ZN34_INTERNAL_279ee364_4_k_cu_31e7296c4cuda3std6ranges3__45__cpo3endE)
_ZN34_INTERNAL_279ee364_4_k_cu_31e7296c4cuda3std6ranges3__45__cpo3endE:
	.zero		1
	.type		_ZN34_INTERNAL_279ee364_4_k_cu_31e7296c4cuda3std3__419piecewise_constructE,@object
	.size		_ZN34_INTERNAL_279ee364_4_k_cu_31e7296c4cuda3std3__419piecewise_constructE,(_ZN34_INTERNAL_279ee364_4_k_cu_31e7296c4cuda3std6ranges3__45__cpo5cdataE - _ZN34_INTERNAL_279ee364_4_k_cu_31e7296c4cuda3std3__419piecewise_constructE)
_ZN34_INTERNAL_279ee364_4_k_cu_31e7296c4cuda3std3__419piecewise_constructE:
	.zero		1
	.type		_ZN34_INTERNAL_279ee364_4_k_cu_31e7296c4cuda3std6ranges3__45__cpo5cdataE,@object
	.size		_ZN34_INTERNAL_279ee364_4_k_cu_31e7296c4cuda3std6ranges3__45__cpo5cdataE,(_ZN34_INTERNAL_279ee364_4_k_cu_31e7296c6thrust24THRUST_300001_SM_1000_NS12placeholders2_8E - _ZN34_INTERNAL_279ee364_4_k_cu_31e7296c4cuda3std6ranges3__45__cpo5cdataE)
_ZN34_INTERNAL_279ee364_4_k_cu_31e7296c4cuda3std6ranges3__45__cpo5cdataE:
	.zero		1
	.type		_ZN34_INTERNAL_279ee364_4_k_cu_31e7296c6thrust24THRUST_300001_SM_1000_NS12placeholders2_8E,@object
	.size		_ZN34_INTERNAL_279ee364_4_k_cu_31e7296c6thrust24THRUST_300001_SM_1000_NS12placeholders2_8E,(_ZN34_INTERNAL_279ee364_4_k_cu_31e7296c4cuda3std3__45__cpo4rendE - _ZN34_INTERNAL_279ee364_4_k_cu_31e7296c6thrust24THRUST_300001_SM_1000_NS12placeholders2_8E)
_ZN34_INTERNAL_279ee364_4_k_cu_31e7296c6thrust24THRUST_300001_SM_1000_NS12placeholders2_8E:
	.zero		1
	.type		_ZN34_INTERNAL_279ee364_4_k_cu_31e7296c4cuda3std3__45__cpo4rendE,@object
	.size		_ZN34_INTERNAL_279ee364_4_k_cu_31e7296c4cuda3std3__45__cpo4rendE,(_ZN34_INTERNAL_279ee364_4_k_cu_31e7296c4cuda3std6ranges3__45__cpo9iter_swapE - _ZN34_INTERNAL_279ee364_4_k_cu_31e7296c4cuda3std3__45__cpo4rendE)
_ZN34_INTERNAL_279ee364_4_k_cu_31e7296c4cuda3std3__45__cpo4rendE:
	.zero		1
	.type		_ZN34_INTERNAL_279ee364_4_k_cu_31e7296c4cuda3std6ranges3__45__cpo9iter_swapE,@object
	.size		_ZN34_INTERNAL_279ee364_4_k_cu_31e7296c4cuda3std6ranges3__45__cpo9iter_swapE,(_ZN34_INTERNAL_279ee364_4_k_cu_31e7296c4cuda3std3__48unexpectE - _ZN34_INTERNAL_279ee364_4_k_cu_31e7296c4cuda3std6ranges3__45__cpo9iter_swapE)
_ZN34_INTERNAL_279ee364_4_k_cu_31e7296c4cuda3std6ranges3__45__cpo9iter_swapE:
	.zero		1
	.type		_ZN34_INTERNAL_279ee364_4_k_cu_31e7296c4cuda3std3__48unexpectE,@object
	.size		_ZN34_INTERNAL_279ee364_4_k_cu_31e7296c4cuda3std3__48unexpectE,(_ZN34_INTERNAL_279ee364_4_k_cu_31e7296c6thrust24THRUST_300001_SM_1000_NS6system6detail10sequential3seqE - _ZN34_INTERNAL_279ee364_4_k_cu_31e7296c4cuda3std3__48unexpectE)
_ZN34_INTERNAL_279ee364_4_k_cu_31e7296c4cuda3std3__48unexpectE:
	.zero		1
	.type		_ZN34_INTERNAL_279ee364_4_k_cu_31e7296c6thrust24THRUST_300001_SM_1000_NS6system6detail10sequential3seqE,@object
	.size		_ZN34_INTERNAL_279ee364_4_k_cu_31e7296c6thrust24THRUST_300001_SM_1000_NS6system6detail10sequential3seqE,(.L_31 - _ZN34_INTERNAL_279ee364_4_k_cu_31e7296c6thrust24THRUST_300001_SM_1000_NS6system6detail10sequential3seqE)
_ZN34_INTERNAL_279ee364_4_k_cu_31e7296c6thrust24THRUST_300001_SM_1000_NS6system6detail10sequential3seqE:
	.zero		1
.L_31:


//--------------------- .nv.shared._Z10merge_scanPcPiS0_PS0_S0_iS0_P11state_arrayILi4EES0_ --------------------------
	.section	.nv.shared._Z10merge_scanPcPiS0_PS0_S0_iS0_P11state_arrayILi4EES0_,"aw",@nobits
	.sectionflags	@""
	.align	16
.nv.shared._Z10merge_scanPcPiS0_PS0_S0_iS0_P11state_arrayILi4EES0_:
	.zero		3404


//--------------------- .nv.shared._Z21remove_empty_elementsPPiS_iS_S_S_S_S_ --------------------------
	.section	.nv.shared._Z21remove_empty_elementsPPiS_iS_S_S_S_S_,"aw",@nobits
	.sectionflags	@""
	.align	4
.nv.shared._Z21remove_empty_elementsPPiS_iS_S_S_S_S_:
	.zero		1032


//--------------------- .nv.constant0._ZN3cub18CUB_300001_SM_10006detail11EmptyKernelIvEEvv --------------------------
	.section	.nv.constant0._ZN3cub18CUB_300001_SM_10006detail11EmptyKernelIvEEvv,"a",@progbits
	.sectionflags	@""
	.align	4
.nv.constant0._ZN3cub18CUB_300001_SM_10006detail11EmptyKernelIvEEvv:
	.zero		896


//--------------------- .nv.constant0._Z11clear_arrayPii --------------------------
	.section	.nv.constant0._Z11clear_arrayPii,"a",@progbits
	.sectionflags	@""
	.align	4
.nv.constant0._Z11clear_arrayPii:
	.zero		908


//--------------------- .nv.constant0._Z15polyline_coordsPcPiS0_S0_S0_S0_S0_i --------------------------
	.section	.nv.constant0._Z15polyline_coordsPcPiS0_S0_S0_S0_S0_i,"a",@progbits
	.sectionflags	@""
	.align	4
.nv.constant0._Z15polyline_coordsPcPiS0_S0_S0_S0_S0_i:
	.zero		956


//--------------------- .nv.constant0._Z10merge_scanPcPiS0_PS0_S0_iS0_P11state_arrayILi4EES0_ --------------------------
	.section	.nv.constant0._Z10merge_scanPcPiS0_PS0_S0_iS0_P11state_arrayILi4EES0_,"a",@progbits
	.sectionflags	@""
	.align	4
.nv.constant0._Z10merge_scanPcPiS0_PS0_S0_iS0_P11state_arrayILi4EES0_:
	.zero		968


//--------------------- .nv.constant0._Z21remove_empty_elementsPPiS_iS_S_S_S_S_ --------------------------
	.section	.nv.constant0._Z21remove_empty_elementsPPiS_iS_S_S_S_S_,"a",@progbits
	.sectionflags	@""
	.align	4
.nv.constant0._Z21remove_empty_elementsPPiS_iS_S_S_S_S_:
	.zero		960


//--------------------- SYMBOLS --------------------------

	.type		.nv.reservedSmem.offset0,@object
	.size		.nv.reservedSmem.offset0,0x4
	.type		.nv.reservedSmem.cap,@object
	.size		.nv.reservedSmem.cap,0x4
	.type		free,@function
	.type		malloc,@function
